//
// Generated by NVIDIA NVVM Compiler
//
// Compiler Build ID: CL-36424714
// Cuda compilation tools, release 13.0, V13.0.88
// Based on NVVM 20.0.0
//

.version 9.0
.target sm_100
.address_size 64

	// .globl	_Z19transpose_image_regPhS_iii
// _ZZ20transpose_image_tilePhS_iiiE4tile has been demoted

.visible .entry _Z19transpose_image_regPhS_iii(
	.param .u64 .ptr .align 1 _Z19transpose_image_regPhS_iii_param_0,
	.param .u64 .ptr .align 1 _Z19transpose_image_regPhS_iii_param_1,
	.param .u32 _Z19transpose_image_regPhS_iii_param_2,
	.param .u32 _Z19transpose_image_regPhS_iii_param_3,
	.param .u32 _Z19transpose_image_regPhS_iii_param_4
)
{
	.reg .pred 	%p<13>;
	.reg .b16 	%rs<30>;
	.reg .b32 	%r<55>;
	.reg .b64 	%rd<23>;

	ld.param.u64 	%rd5, [_Z19transpose_image_regPhS_iii_param_0];
	ld.param.u64 	%rd6, [_Z19transpose_image_regPhS_iii_param_1];
	ld.param.u32 	%r32, [_Z19transpose_image_regPhS_iii_param_2];
	ld.param.u32 	%r33, [_Z19transpose_image_regPhS_iii_param_3];
	ld.param.u32 	%r34, [_Z19transpose_image_regPhS_iii_param_4];
	cvta.to.global.u64 	%rd1, %rd6;
	cvta.to.global.u64 	%rd2, %rd5;
	mov.u32 	%r35, %ctaid.x;
	mov.u32 	%r36, %ntid.x;
	mov.u32 	%r37, %tid.x;
	mad.lo.s32 	%r1, %r35, %r36, %r37;
	mov.u32 	%r38, %ctaid.y;
	mov.u32 	%r39, %ntid.y;
	mov.u32 	%r40, %tid.y;
	mad.lo.s32 	%r2, %r38, %r39, %r40;
	setp.ge.s32 	%p1, %r2, %r33;
	setp.ge.s32 	%p2, %r1, %r32;
	or.pred  	%p3, %p2, %p1;
	@%p3 bra 	$L__BB0_14;
	mad.lo.s32 	%r3, %r33, %r1, %r2;
	mad.lo.s32 	%r4, %r32, %r2, %r1;
	setp.lt.s32 	%p4, %r34, 1;
	@%p4 bra 	$L__BB0_14;
	mul.lo.s32 	%r5, %r4, %r34;
	mul.lo.s32 	%r6, %r3, %r34;
	and.b32  	%r7, %r34, 15;
	setp.lt.u32 	%p5, %r34, 16;
	mov.b32 	%r50, 0;
	@%p5 bra 	$L__BB0_5;
	and.b32  	%r50, %r34, 2147483632;
	neg.s32 	%r48, %r50;
	add.s64 	%rd3, %rd2, 7;
	add.s64 	%rd4, %rd1, 7;
	mov.u32 	%r46, %r6;
	mov.u32 	%r47, %r5;
$L__BB0_4:
	.pragma "nounroll";
	cvt.s64.s32 	%rd7, %r47;
	add.s64 	%rd8, %rd3, %rd7;
	cvt.s64.s32 	%rd9, %r46;
	add.s64 	%rd10, %rd4, %rd9;
	ld.global.u8 	%rs1, [%rd8+-7];
	st.global.u8 	[%rd10+-7], %rs1;
	ld.global.u8 	%rs2, [%rd8+-6];
	st.global.u8 	[%rd10+-6], %rs2;
	ld.global.u8 	%rs3, [%rd8+-5];
	st.global.u8 	[%rd10+-5], %rs3;
	ld.global.u8 	%rs4, [%rd8+-4];
	st.global.u8 	[%rd10+-4], %rs4;
	ld.global.u8 	%rs5, [%rd8+-3];
	st.global.u8 	[%rd10+-3], %rs5;
	ld.global.u8 	%rs6, [%rd8+-2];
	st.global.u8 	[%rd10+-2], %rs6;
	ld.global.u8 	%rs7, [%rd8+-1];
	st.global.u8 	[%rd10+-1], %rs7;
	ld.global.u8 	%rs8, [%rd8];
	st.global.u8 	[%rd10], %rs8;
	ld.global.u8 	%rs9, [%rd8+1];
	st.global.u8 	[%rd10+1], %rs9;
	ld.global.u8 	%rs10, [%rd8+2];
	st.global.u8 	[%rd10+2], %rs10;
	ld.global.u8 	%rs11, [%rd8+3];
	st.global.u8 	[%rd10+3], %rs11;
	ld.global.u8 	%rs12, [%rd8+4];
	st.global.u8 	[%rd10+4], %rs12;
	ld.global.u8 	%rs13, [%rd8+5];
	st.global.u8 	[%rd10+5], %rs13;
	ld.global.u8 	%rs14, [%rd8+6];
	st.global.u8 	[%rd10+6], %rs14;
	ld.global.u8 	%rs15, [%rd8+7];
	st.global.u8 	[%rd10+7], %rs15;
	ld.global.u8 	%rs16, [%rd8+8];
	st.global.u8 	[%rd10+8], %rs16;
	add.s32 	%r48, %r48, 16;
	add.s32 	%r47, %r47, 16;
	add.s32 	%r46, %r46, 16;
	setp.ne.s32 	%p6, %r48, 0;
	@%p6 bra 	$L__BB0_4;
$L__BB0_5:
	setp.eq.s32 	%p7, %r7, 0;
	@%p7 bra 	$L__BB0_14;
	and.b32  	%r17, %r34, 7;
	setp.lt.u32 	%p8, %r7, 8;
	@%p8 bra 	$L__BB0_8;
	add.s32 	%r42, %r50, %r5;
	cvt.s64.s32 	%rd11, %r42;
	add.s64 	%rd12, %rd2, %rd11;
	ld.global.u8 	%rs17, [%rd12];
	add.s32 	%r43, %r50, %r6;
	cvt.s64.s32 	%rd13, %r43;
	add.s64 	%rd14, %rd1, %rd13;
	st.global.u8 	[%rd14], %rs17;
	ld.global.u8 	%rs18, [%rd12+1];
	st.global.u8 	[%rd14+1], %rs18;
	ld.global.u8 	%rs19, [%rd12+2];
	st.global.u8 	[%rd14+2], %rs19;
	ld.global.u8 	%rs20, [%rd12+3];
	st.global.u8 	[%rd14+3], %rs20;
	ld.global.u8 	%rs21, [%rd12+4];
	st.global.u8 	[%rd14+4], %rs21;
	ld.global.u8 	%rs22, [%rd12+5];
	st.global.u8 	[%rd14+5], %rs22;
	ld.global.u8 	%rs23, [%rd12+6];
	st.global.u8 	[%rd14+6], %rs23;
	ld.global.u8 	%rs24, [%rd12+7];
	st.global.u8 	[%rd14+7], %rs24;
	add.s32 	%r50, %r50, 8;
$L__BB0_8:
	setp.eq.s32 	%p9, %r17, 0;
	@%p9 bra 	$L__BB0_14;
	and.b32  	%r20, %r34, 3;
	setp.lt.u32 	%p10, %r17, 4;
	@%p10 bra 	$L__BB0_11;
	add.s32 	%r44, %r50, %r5;
	cvt.s64.s32 	%rd15, %r44;
	add.s64 	%rd16, %rd2, %rd15;
	ld.global.u8 	%rs25, [%rd16];
	add.s32 	%r45, %r50, %r6;
	cvt.s64.s32 	%rd17, %r45;
	add.s64 	%rd18, %rd1, %rd17;
	st.global.u8 	[%rd18], %rs25;
	ld.global.u8 	%rs26, [%rd16+1];
	st.global.u8 	[%rd18+1], %rs26;
	ld.global.u8 	%rs27, [%rd16+2];
	st.global.u8 	[%rd18+2], %rs27;
	ld.global.u8 	%rs28, [%rd16+3];
	st.global.u8 	[%rd18+3], %rs28;
	add.s32 	%r50, %r50, 4;
$L__BB0_11:
	setp.eq.s32 	%p11, %r20, 0;
	@%p11 bra 	$L__BB0_14;
	add.s32 	%r54, %r50, %r6;
	add.s32 	%r53, %r50, %r5;
	neg.s32 	%r52, %r20;
$L__BB0_13:
	.pragma "nounroll";
	cvt.s64.s32 	%rd19, %r54;
	add.s64 	%rd20, %rd1, %rd19;
	cvt.s64.s32 	%rd21, %r53;
	add.s64 	%rd22, %rd2, %rd21;
	ld.global.u8 	%rs29, [%rd22];
	st.global.u8 	[%rd20], %rs29;
	add.s32 	%r54, %r54, 1;
	add.s32 	%r53, %r53, 1;
	add.s32 	%r52, %r52, 1;
	setp.ne.s32 	%p12, %r52, 0;
	@%p12 bra 	$L__BB0_13;
$L__BB0_14:
	ret;

}
	// .globl	_Z20transpose_image_tilePhS_iii
.visible .entry _Z20transpose_image_tilePhS_iii(
	.param .u64 .ptr .align 1 _Z20transpose_image_tilePhS_iii_param_0,
	.param .u64 .ptr .align 1 _Z20transpose_image_tilePhS_iii_param_1,
	.param .u32 _Z20transpose_image_tilePhS_iii_param_2,
	.param .u32 _Z20transpose_image_tilePhS_iii_param_3,
	.param .u32 _Z20transpose_image_tilePhS_iii_param_4
)
{
	.reg .pred 	%p<22>;
	.reg .b16 	%rs<45>;
	.reg .b32 	%r<105>;
	.reg .b64 	%rd<23>;
	// demoted variable
	.shared .align 1 .b8 _ZZ20transpose_image_tilePhS_iiiE4tile[3072];
	ld.param.u64 	%rd5, [_Z20transpose_image_tilePhS_iii_param_0];
	ld.param.u64 	%rd6, [_Z20transpose_image_tilePhS_iii_param_1];
	ld.param.u32 	%r55, [_Z20transpose_image_tilePhS_iii_param_2];
	ld.param.u32 	%r56, [_Z20transpose_image_tilePhS_iii_param_3];
	ld.param.u32 	%r57, [_Z20transpose_image_tilePhS_iii_param_4];
	cvta.to.global.u64 	%rd1, %rd5;
	cvta.to.global.u64 	%rd2, %rd6;
	mov.u32 	%r58, %ctaid.x;
	shl.b32 	%r1, %r58, 5;
	mov.u32 	%r2, %tid.x;
	add.s32 	%r3, %r1, %r2;
	mov.u32 	%r59, %ctaid.y;
	shl.b32 	%r4, %r59, 5;
	mov.u32 	%r5, %tid.y;
	add.s32 	%r6, %r4, %r5;
	setp.ge.s32 	%p1, %r6, %r56;
	setp.ge.s32 	%p2, %r3, %r55;
	or.pred  	%p3, %p2, %p1;
	@%p3 bra 	$L__BB1_26;
	mad.lo.s32 	%r7, %r55, %r6, %r3;
	setp.lt.s32 	%p4, %r57, 1;
	@%p4 bra 	$L__BB1_14;
	mul.lo.s32 	%r8, %r7, %r57;
	and.b32  	%r9, %r57, 15;
	setp.lt.u32 	%p5, %r57, 16;
	mov.b32 	%r94, 0;
	@%p5 bra 	$L__BB1_5;
	and.b32  	%r94, %r57, 2147483632;
	neg.s32 	%r92, %r94;
	add.s64 	%rd3, %rd1, 7;
	mul.lo.s32 	%r61, %r5, 3;
	mad.lo.s32 	%r62, %r2, 96, %r61;
	mov.u32 	%r63, _ZZ20transpose_image_tilePhS_iiiE4tile;
	add.s32 	%r64, %r62, %r63;
	add.s32 	%r90, %r64, 7;
	mov.u32 	%r91, %r8;
$L__BB1_4:
	.pragma "nounroll";
	cvt.s64.s32 	%rd7, %r91;
	add.s64 	%rd8, %rd3, %rd7;
	ld.global.u8 	%rs1, [%rd8+-7];
	st.shared.u8 	[%r90+-7], %rs1;
	ld.global.u8 	%rs2, [%rd8+-6];
	st.shared.u8 	[%r90+-6], %rs2;
	ld.global.u8 	%rs3, [%rd8+-5];
	st.shared.u8 	[%r90+-5], %rs3;
	ld.global.u8 	%rs4, [%rd8+-4];
	st.shared.u8 	[%r90+-4], %rs4;
	ld.global.u8 	%rs5, [%rd8+-3];
	st.shared.u8 	[%r90+-3], %rs5;
	ld.global.u8 	%rs6, [%rd8+-2];
	st.shared.u8 	[%r90+-2], %rs6;
	ld.global.u8 	%rs7, [%rd8+-1];
	st.shared.u8 	[%r90+-1], %rs7;
	ld.global.u8 	%rs8, [%rd8];
	st.shared.u8 	[%r90], %rs8;
	ld.global.u8 	%rs9, [%rd8+1];
	st.shared.u8 	[%r90+1], %rs9;
	ld.global.u8 	%rs10, [%rd8+2];
	st.shared.u8 	[%r90+2], %rs10;
	ld.global.u8 	%rs11, [%rd8+3];
	st.shared.u8 	[%r90+3], %rs11;
	ld.global.u8 	%rs12, [%rd8+4];
	st.shared.u8 	[%r90+4], %rs12;
	ld.global.u8 	%rs13, [%rd8+5];
	st.shared.u8 	[%r90+5], %rs13;
	ld.global.u8 	%rs14, [%rd8+6];
	st.shared.u8 	[%r90+6], %rs14;
	ld.global.u8 	%rs15, [%rd8+7];
	st.shared.u8 	[%r90+7], %rs15;
	ld.global.u8 	%rs16, [%rd8+8];
	st.shared.u8 	[%r90+8], %rs16;
	add.s32 	%r92, %r92, 16;
	add.s32 	%r91, %r91, 16;
	add.s32 	%r90, %r90, 16;
	setp.ne.s32 	%p6, %r92, 0;
	@%p6 bra 	$L__BB1_4;
$L__BB1_5:
	setp.eq.s32 	%p7, %r9, 0;
	@%p7 bra 	$L__BB1_14;
	mov.u32 	%r65, _ZZ20transpose_image_tilePhS_iiiE4tile;
	mad.lo.s32 	%r66, %r2, 96, %r65;
	mad.lo.s32 	%r20, %r5, 3, %r66;
	and.b32  	%r21, %r57, 7;
	setp.lt.u32 	%p8, %r9, 8;
	@%p8 bra 	$L__BB1_8;
	add.s32 	%r67, %r94, %r8;
	cvt.s64.s32 	%rd9, %r67;
	add.s64 	%rd10, %rd1, %rd9;
	ld.global.u8 	%rs17, [%rd10];
	add.s32 	%r68, %r20, %r94;
	st.shared.u8 	[%r68], %rs17;
	ld.global.u8 	%rs18, [%rd10+1];
	st.shared.u8 	[%r68+1], %rs18;
	ld.global.u8 	%rs19, [%rd10+2];
	st.shared.u8 	[%r68+2], %rs19;
	ld.global.u8 	%rs20, [%rd10+3];
	st.shared.u8 	[%r68+3], %rs20;
	ld.global.u8 	%rs21, [%rd10+4];
	st.shared.u8 	[%r68+4], %rs21;
	ld.global.u8 	%rs22, [%rd10+5];
	st.shared.u8 	[%r68+5], %rs22;
	ld.global.u8 	%rs23, [%rd10+6];
	st.shared.u8 	[%r68+6], %rs23;
	ld.global.u8 	%rs24, [%rd10+7];
	st.shared.u8 	[%r68+7], %rs24;
	add.s32 	%r94, %r94, 8;
$L__BB1_8:
	setp.eq.s32 	%p9, %r21, 0;
	@%p9 bra 	$L__BB1_14;
	and.b32  	%r24, %r57, 3;
	setp.lt.u32 	%p10, %r21, 4;
	@%p10 bra 	$L__BB1_11;
	add.s32 	%r69, %r94, %r8;
	cvt.s64.s32 	%rd11, %r69;
	add.s64 	%rd12, %rd1, %rd11;
	ld.global.u8 	%rs25, [%rd12];
	add.s32 	%r70, %r20, %r94;
	st.shared.u8 	[%r70], %rs25;
	ld.global.u8 	%rs26, [%rd12+1];
	st.shared.u8 	[%r70+1], %rs26;
	ld.global.u8 	%rs27, [%rd12+2];
	st.shared.u8 	[%r70+2], %rs27;
	ld.global.u8 	%rs28, [%rd12+3];
	st.shared.u8 	[%r70+3], %rs28;
	add.s32 	%r94, %r94, 4;
$L__BB1_11:
	setp.eq.s32 	%p11, %r24, 0;
	@%p11 bra 	$L__BB1_14;
	mad.lo.s32 	%r71, %r2, 96, %r94;
	mad.lo.s32 	%r72, %r5, 3, %r71;
	add.s32 	%r98, %r65, %r72;
	add.s32 	%r97, %r94, %r8;
	neg.s32 	%r96, %r24;
$L__BB1_13:
	.pragma "nounroll";
	cvt.s64.s32 	%rd13, %r97;
	add.s64 	%rd14, %rd1, %rd13;
	ld.global.u8 	%rs29, [%rd14];
	st.shared.u8 	[%r98], %rs29;
	add.s32 	%r98, %r98, 1;
	add.s32 	%r97, %r97, 1;
	add.s32 	%r96, %r96, 1;
	setp.ne.s32 	%p12, %r96, 0;
	@%p12 bra 	$L__BB1_13;
$L__BB1_14:
	setp.lt.s32 	%p13, %r57, 1;
	bar.sync 	0;
	add.s32 	%r74, %r4, %r2;
	add.s32 	%r75, %r1, %r5;
	mad.lo.s32 	%r36, %r56, %r75, %r74;
	@%p13 bra 	$L__BB1_26;
	mul.lo.s32 	%r37, %r36, %r57;
	and.b32  	%r38, %r57, 7;
	setp.lt.u32 	%p14, %r57, 8;
	mov.b32 	%r103, 0;
	@%p14 bra 	$L__BB1_18;
	and.b32  	%r103, %r57, 2147483640;
	neg.s32 	%r101, %r103;
	mul.lo.s32 	%r77, %r2, 3;
	mad.lo.s32 	%r78, %r5, 96, %r77;
	mov.u32 	%r79, _ZZ20transpose_image_tilePhS_iiiE4tile;
	add.s32 	%r80, %r78, %r79;
	add.s32 	%r100, %r80, 3;
	add.s64 	%rd4, %rd2, 3;
	mov.u32 	%r99, %r37;
$L__BB1_17:
	.pragma "nounroll";
	cvt.s64.s32 	%rd15, %r99;
	add.s64 	%rd16, %rd4, %rd15;
	ld.shared.u8 	%rs30, [%r100+-3];
	st.global.u8 	[%rd16+-3], %rs30;
	ld.shared.u8 	%rs31, [%r100+-2];
	st.global.u8 	[%rd16+-2], %rs31;
	ld.shared.u8 	%rs32, [%r100+-1];
	st.global.u8 	[%rd16+-1], %rs32;
	ld.shared.u8 	%rs33, [%r100];
	st.global.u8 	[%rd16], %rs33;
	ld.shared.u8 	%rs34, [%r100+1];
	st.global.u8 	[%rd16+1], %rs34;
	ld.shared.u8 	%rs35, [%r100+2];
	st.global.u8 	[%rd16+2], %rs35;
	ld.shared.u8 	%rs36, [%r100+3];
	st.global.u8 	[%rd16+3], %rs36;
	ld.shared.u8 	%rs37, [%r100+4];
	st.global.u8 	[%rd16+4], %rs37;
	add.s32 	%r101, %r101, 8;
	add.s32 	%r100, %r100, 8;
	add.s32 	%r99, %r99, 8;
	setp.ne.s32 	%p15, %r101, 0;
	@%p15 bra 	$L__BB1_17;
$L__BB1_18:
	setp.eq.s32 	%p16, %r38, 0;
	@%p16 bra 	$L__BB1_26;
	mov.u32 	%r81, _ZZ20transpose_image_tilePhS_iiiE4tile;
	mad.lo.s32 	%r82, %r5, 96, %r81;
	mad.lo.s32 	%r49, %r2, 3, %r82;
	and.b32  	%r50, %r57, 3;
	setp.lt.u32 	%p17, %r38, 4;
	@%p17 bra 	$L__BB1_21;
	add.s32 	%r83, %r49, %r103;
	ld.shared.u8 	%rs38, [%r83];
	add.s32 	%r84, %r103, %r37;
	cvt.s64.s32 	%rd17, %r84;
	add.s64 	%rd18, %rd2, %rd17;
	st.global.u8 	[%rd18], %rs38;
	ld.shared.u8 	%rs39, [%r83+1];
	st.global.u8 	[%rd18+1], %rs39;
	ld.shared.u8 	%rs40, [%r83+2];
	st.global.u8 	[%rd18+2], %rs40;
	ld.shared.u8 	%rs41, [%r83+3];
	st.global.u8 	[%rd18+3], %rs41;
	add.s32 	%r103, %r103, 4;
$L__BB1_21:
	setp.eq.s32 	%p18, %r50, 0;
	@%p18 bra 	$L__BB1_26;
	setp.eq.s32 	%p19, %r50, 1;
	@%p19 bra 	$L__BB1_24;
	add.s32 	%r85, %r49, %r103;
	ld.shared.u8 	%rs42, [%r85];
	add.s32 	%r86, %r103, %r37;
	cvt.s64.s32 	%rd19, %r86;
	add.s64 	%rd20, %rd2, %rd19;
	st.global.u8 	[%rd20], %rs42;
	ld.shared.u8 	%rs43, [%r85+1];
	st.global.u8 	[%rd20+1], %rs43;
	add.s32 	%r103, %r103, 2;
$L__BB1_24:
	and.b32  	%r87, %r57, 1;
	setp.eq.b32 	%p20, %r87, 1;
	not.pred 	%p21, %p20;
	@%p21 bra 	$L__BB1_26;
	add.s32 	%r88, %r49, %r103;
	ld.shared.u8 	%rs44, [%r88];
	add.s32 	%r89, %r103, %r37;
	cvt.s64.s32 	%rd21, %r89;
	add.s64 	%rd22, %rd2, %rd21;
	st.global.u8 	[%rd22], %rs44;
$L__BB1_26:
	ret;

}


// ===== COMPILED SASS (sm_100) =====

	.target	sm_100

	.elftype	@"ET_EXEC"


//--------------------- .note.nv.tkinfo           --------------------------
	.section	.note.nv.tkinfo,"",@"SHT_NOTE"
	.sectionflags	@"SHF_NOTE_NV_TKINFO"
	.tkinfo
        /*0018*/ 	.word	0x00000002
        /*0030*/ 	.string	""
        /*0030*/ 	.string	"ptxas"
        /*0030*/ 	.string	"Cuda compilation tools, release 13.0, V13.0.88"
        /*0030*/ 	.string	"Build cuda_13.0.r13.0/compiler.36424714_0"
        /*0030*/ 	.string	"-arch sm_100 -m 64 "



//--------------------- .note.nv.cuinfo           --------------------------
	.section	.note.nv.cuinfo,"",@"SHT_NOTE"
	.sectionflags	@"SHF_NOTE_NV_CUINFO"
        /*0018*/ 	.short	0x0002
        /*001a*/ 	.short	0x0064
        /*001c*/ 	.short	0x0082
	.zero		2


//--------------------- .nv.info                  --------------------------
	.section	.nv.info,"",@"SHT_CUDA_INFO"
	.align	4


	//----- nvinfo : EIATTR_REGCOUNT
	.align		4
        /*0000*/ 	.byte	0x04, 0x2f
        /*0002*/ 	.short	(.L_1 - .L_0)
	.align		4
.L_0:
        /*0004*/ 	.word	index@(_Z19transpose_image_regPhS_iii)
        /*0008*/ 	.word	0x0000001a


	//----- nvinfo : EIATTR_FRAME_SIZE
	.align		4
.L_1:
        /*000c*/ 	.byte	0x04, 0x11
        /*000e*/ 	.short	(.L_3 - .L_2)
	.align		4
.L_2:
        /*0010*/ 	.word	index@(_Z19transpose_image_regPhS_iii)
        /*0014*/ 	.word	0x00000000


	//----- nvinfo : EIATTR_REGCOUNT
	.align		4
.L_3:
        /*0018*/ 	.byte	0x04, 0x2f
        /*001a*/ 	.short	(.L_5 - .L_4)
	.align		4
.L_4:
        /*001c*/ 	.word	index@(_Z20transpose_image_tilePhS_iii)
        /*0020*/ 	.word	0x00000020


	//----- nvinfo : EIATTR_FRAME_SIZE
	.align		4
.L_5:
        /*0024*/ 	.byte	0x04, 0x11
        /*0026*/ 	.short	(.L_7 - .L_6)
	.align		4
.L_6:
        /*0028*/ 	.word	index@(_Z20transpose_image_tilePhS_iii)
        /*002c*/ 	.word	0x00000000


	//----- nvinfo : EIATTR_MIN_STACK_SIZE
	.align		4
.L_7:
        /*0030*/ 	.byte	0x04, 0x12
        /*0032*/ 	.short	(.L_9 - .L_8)
	.align		4
.L_8:
        /*0034*/ 	.word	index@(_Z20transpose_image_tilePhS_iii)
        /*0038*/ 	.word	0x00000000


	//----- nvinfo : EIATTR_MIN_STACK_SIZE
	.align		4
.L_9:
        /*003c*/ 	.byte	0x04, 0x12
        /*003e*/ 	.short	(.L_11 - .L_10)
	.align		4
.L_10:
        /*0040*/ 	.word	index@(_Z19transpose_image_regPhS_iii)
        /*0044*/ 	.word	0x00000000
.L_11:


//--------------------- .nv.compat                --------------------------
	.section	.nv.compat,"",@"SHT_CUDA_COMPAT_INFO"
	.align	4
        /*0000*/ 	.byte	0x02, 0x09, 0x00, 0x00, 0x02, 0x02, 0x01, 0x00, 0x02, 0x05, 0x05, 0x00, 0x03, 0x07, 0x01, 0x01
        /*0010*/ 	.byte	0x02, 0x03, 0x00, 0x00, 0x02, 0x06, 0x01, 0x00, 0x04, 0x0b, 0x08, 0x00, 0x09, 0x00, 0x00, 0x00
        /*0020*/ 	.byte	0x00, 0x00, 0x00, 0x00


//--------------------- .nv.info._Z20transpose_image_tilePhS_iii --------------------------
	.section	.nv.info._Z20transpose_image_tilePhS_iii,"",@"SHT_CUDA_INFO"
	.sectionflags	@""
	.align	4


	//----- nvinfo : EIATTR_CUDA_API_VERSION
	.align		4
        /*0000*/ 	.byte	0x04, 0x37
        /*0002*/ 	.short	(.L_13 - .L_12)
.L_12:
        /*0004*/ 	.word	0x00000082


	//----- nvinfo : EIATTR_KPARAM_INFO
	.align		4
.L_13:
        /*0008*/ 	.byte	0x04, 0x17
        /*000a*/ 	.short	(.L_15 - .L_14)
.L_14:
        /*000c*/ 	.word	0x00000000
        /*0010*/ 	.short	0x0004
        /*0012*/ 	.short	0x0018
        /*0014*/ 	.byte	0x00, 0xf0, 0x11, 0x00


	//----- nvinfo : EIATTR_KPARAM_INFO
	.align		4
.L_15:
        /*0018*/ 	.byte	0x04, 0x17
        /*001a*/ 	.short	(.L_17 - .L_16)
.L_16:
        /*001c*/ 	.word	0x00000000
        /*0020*/ 	.short	0x0003
        /*0022*/ 	.short	0x0014
        /*0024*/ 	.byte	0x00, 0xf0, 0x11, 0x00


	//----- nvinfo : EIATTR_KPARAM_INFO
	.align		4
.L_17:
        /*0028*/ 	.byte	0x04, 0x17
        /*002a*/ 	.short	(.L_19 - .L_18)
.L_18:
        /*002c*/ 	.word	0x00000000
        /*0030*/ 	.short	0x0002
        /*0032*/ 	.short	0x0010
        /*0034*/ 	.byte	0x00, 0xf0, 0x11, 0x00


	//----- nvinfo : EIATTR_KPARAM_INFO
	.align		4
.L_19:
        /*0038*/ 	.byte	0x04, 0x17
        /*003a*/ 	.short	(.L_21 - .L_20)
.L_20:
        /*003c*/ 	.word	0x00000000
        /*0040*/ 	.short	0x0001
        /*0042*/ 	.short	0x0008
        /*0044*/ 	.byte	0x00, 0xf5, 0x21, 0x00


	//----- nvinfo : EIATTR_KPARAM_INFO
	.align		4
.L_21:
        /*0048*/ 	.byte	0x04, 0x17
        /*004a*/ 	.short	(.L_23 - .L_22)
.L_22:
        /*004c*/ 	.word	0x00000000
        /*0050*/ 	.short	0x0000
        /*0052*/ 	.short	0x0000
        /*0054*/ 	.byte	0x00, 0xf5, 0x21, 0x00


	//----- nvinfo : EIATTR_SPARSE_MMA_MASK
	.align		4
.L_23:
        /*0058*/ 	.byte	0x03, 0x50
        /*005a*/ 	.short	0x0000


	//----- nvinfo : EIATTR_MAXREG_COUNT
	.align		4
        /*005c*/ 	.byte	0x03, 0x1b
        /*005e*/ 	.short	0x00ff


	//----- nvinfo : EIATTR_NUM_BARRIERS
	.align		4
        /*0060*/ 	.byte	0x02, 0x4c
        /*0062*/ 	.byte	0x01
	.zero		1


	//----- nvinfo : EIATTR_MERCURY_ISA_VERSION
	.align		4
        /*0064*/ 	.byte	0x03, 0x5f
        /*0066*/ 	.short	0x0101


	//----- nvinfo : EIATTR_VRC_CTA_INIT_COUNT
	.align		4
        /*0068*/ 	.byte	0x02, 0x4a
	.zero		1
	.zero		1


	//----- nvinfo : EIATTR_EXIT_INSTR_OFFSETS
	.align		4
        /*006c*/ 	.byte	0x04, 0x1c
        /*006e*/ 	.short	(.L_25 - .L_24)


	//   ....[0]....
.L_24:
        /*0070*/ 	.word	0x000000a0


	//   ....[1]....
        /*0074*/ 	.word	0x000008f0


	//   ....[2]....
        /*0078*/ 	.word	0x00000b80


	//   ....[3]....
        /*007c*/ 	.word	0x00000d00


	//   ....[4]....
        /*0080*/ 	.word	0x00000df0


	//   ....[5]....
        /*0084*/ 	.word	0x00000e70


	//----- nvinfo : EIATTR_CBANK_PARAM_SIZE
	.align		4
.L_25:
        /*0088*/ 	.byte	0x03, 0x19
        /*008a*/ 	.short	0x001c


	//----- nvinfo : EIATTR_PARAM_CBANK
	.align		4
        /*008c*/ 	.byte	0x04, 0x0a
        /*008e*/ 	.short	(.L_27 - .L_26)
	.align		4
.L_26:
        /*0090*/ 	.word	index@(.nv.constant0._Z20transpose_image_tilePhS_iii)
        /*0094*/ 	.short	0x0380
        /*0096*/ 	.short	0x001c


	//----- nvinfo : EIATTR_SW_WAR
	.align		4
.L_27:
        /*0098*/ 	.byte	0x04, 0x36
        /*009a*/ 	.short	(.L_29 - .L_28)
.L_28:
        /*009c*/ 	.word	0x00000008
.L_29:


//--------------------- .nv.info._Z19transpose_image_regPhS_iii --------------------------
	.section	.nv.info._Z19transpose_image_regPhS_iii,"",@"SHT_CUDA_INFO"
	.sectionflags	@""
	.align	4


	//----- nvinfo : EIATTR_CUDA_API_VERSION
	.align		4
        /*0000*/ 	.byte	0x04, 0x37
        /*0002*/ 	.short	(.L_31 - .L_30)
.L_30:
        /*0004*/ 	.word	0x00000082


	//----- nvinfo : EIATTR_KPARAM_INFO
	.align		4
.L_31:
        /*0008*/ 	.byte	0x04, 0x17
        /*000a*/ 	.short	(.L_33 - .L_32)
.L_32:
        /*000c*/ 	.word	0x00000000
        /*0010*/ 	.short	0x0004
        /*0012*/ 	.short	0x0018
        /*0014*/ 	.byte	0x00, 0xf0, 0x11, 0x00


	//----- nvinfo : EIATTR_KPARAM_INFO
	.align		4
.L_33:
        /*0018*/ 	.byte	0x04, 0x17
        /*001a*/ 	.short	(.L_35 - .L_34)
.L_34:
        /*001c*/ 	.word	0x00000000
        /*0020*/ 	.short	0x0003
        /*0022*/ 	.short	0x0014
        /*0024*/ 	.byte	0x00, 0xf0, 0x11, 0x00


	//----- nvinfo : EIATTR_KPARAM_INFO
	.align		4
.L_35:
        /*0028*/ 	.byte	0x04, 0x17
        /*002a*/ 	.short	(.L_37 - .L_36)
.L_36:
        /*002c*/ 	.word	0x00000000
        /*0030*/ 	.short	0x0002
        /*0032*/ 	.short	0x0010
        /*0034*/ 	.byte	0x00, 0xf0, 0x11, 0x00


	//----- nvinfo : EIATTR_KPARAM_INFO
	.align		4
.L_37:
        /*0038*/ 	.byte	0x04, 0x17
        /*003a*/ 	.short	(.L_39 - .L_38)
.L_38:
        /*003c*/ 	.word	0x00000000
        /*0040*/ 	.short	0x0001
        /*0042*/ 	.short	0x0008
        /*0044*/ 	.byte	0x00, 0xf5, 0x21, 0x00


	//----- nvinfo : EIATTR_KPARAM_INFO
	.align		4
.L_39:
        /*0048*/ 	.byte	0x04, 0x17
        /*004a*/ 	.short	(.L_41 - .L_40)
.L_40:
        /*004c*/ 	.word	0x00000000
        /*0050*/ 	.short	0x0000
        /*0052*/ 	.short	0x0000
        /*0054*/ 	.byte	0x00, 0xf5, 0x21, 0x00


	//----- nvinfo : EIATTR_SPARSE_MMA_MASK
	.align		4
.L_41:
        /*0058*/ 	.byte	0x03, 0x50
        /*005a*/ 	.short	0x0000


	//----- nvinfo : EIATTR_MAXREG_COUNT
	.align		4
        /*005c*/ 	.byte	0x03, 0x1b
        /*005e*/ 	.short	0x00ff


	//----- nvinfo : EIATTR_MERCURY_ISA_VERSION
	.align		4
        /*0060*/ 	.byte	0x03, 0x5f
        /*0062*/ 	.short	0x0101


	//----- nvinfo : EIATTR_VRC_CTA_INIT_COUNT
	.align		4
        /*0064*/ 	.byte	0x02, 0x4a
	.zero		1
	.zero		1


	//----- nvinfo : EIATTR_EXIT_INSTR_OFFSETS
	.align		4
        /*0068*/ 	.byte	0x04, 0x1c
        /*006a*/ 	.short	(.L_43 - .L_42)


	//   ....[0]....
.L_42:
        /*006c*/ 	.word	0x000000c0


	//   ....[1]....
        /*0070*/ 	.word	0x00000110


	//   ....[2]....
        /*0074*/ 	.word	0x000004b0


	//   ....[3]....
        /*0078*/ 	.word	0x00000680


	//   ....[4]....
        /*007c*/ 	.word	0x000007d0


	//   ....[5]....
        /*0080*/ 	.word	0x000008d0


	//----- nvinfo : EIATTR_CBANK_PARAM_SIZE
	.align		4
.L_43:
        /*0084*/ 	.byte	0x03, 0x19
        /*0086*/ 	.short	0x001c


	//----- nvinfo : EIATTR_PARAM_CBANK
	.align		4
        /*0088*/ 	.byte	0x04, 0x0a
        /*008a*/ 	.short	(.L_45 - .L_44)
	.align		4
.L_44:
        /*008c*/ 	.word	index@(.nv.constant0._Z19transpose_image_regPhS_iii)
        /*0090*/ 	.short	0x0380
        /*0092*/ 	.short	0x001c


	//----- nvinfo : EIATTR_SW_WAR
	.align		4
.L_45:
        /*0094*/ 	.byte	0x04, 0x36
        /*0096*/ 	.short	(.L_47 - .L_46)
.L_46:
        /*0098*/ 	.word	0x00000008
.L_47:


//--------------------- .nv.callgraph             --------------------------
	.section	.nv.callgraph,"",@"SHT_CUDA_CALLGRAPH"
	.align	4
	.sectionentsize	8
	.align		4
        /*0000*/ 	.word	0x00000000
	.align		4
        /*0004*/ 	.word	0xffffffff
	.align		4
        /*0008*/ 	.word	0x00000000
	.align		4
        /*000c*/ 	.word	0xfffffffe
	.align		4
        /*0010*/ 	.word	0x00000000
	.align		4
        /*0014*/ 	.word	0xfffffffd
	.align		4
        /*0018*/ 	.word	0x00000000
	.align		4
        /*001c*/ 	.word	0xfffffffc


//--------------------- .text._Z20transpose_image_tilePhS_iii --------------------------
	.section	.text._Z20transpose_image_tilePhS_iii,"ax",@progbits
	.align	128
        .global         _Z20transpose_image_tilePhS_iii
        .type           _Z20transpose_image_tilePhS_iii,@function
        .size           _Z20transpose_image_tilePhS_iii,(.L_x_17 - _Z20transpose_image_tilePhS_iii)
        .other          _Z20transpose_image_tilePhS_iii,@"STO_CUDA_ENTRY STV_DEFAULT"
_Z20transpose_image_tilePhS_iii:
.text._Z20transpose_image_tilePhS_iii:
[----:B------:R-:W-:Y:S01]  /*0000*/  LDC R1, c[0x0][0x37c] ;  /* 0x0000df00ff017b82 */ /* 0x000fe20000000800 */
[----:B------:R-:W0:Y:S01]  /*0010*/  S2R R4, SR_CTAID.Y ;  /* 0x0000000000047919 */ /* 0x000e220000002600 */
[----:B------:R-:W1:Y:S01]  /*0020*/  LDCU.64 UR6, c[0x0][0x390] ;  /* 0x00007200ff0677ac */ /* 0x000e620008000a00 */
[----:B------:R-:W0:Y:S01]  /*0030*/  S2R R2, SR_TID.Y ;  /* 0x0000000000027919 */ /* 0x000e220000002200 */
[----:B------:R-:W2:Y:S01]  /*0040*/  S2R R5, SR_CTAID.X ;  /* 0x0000000000057919 */ /* 0x000ea20000002500 */
[----:B------:R-:W2:Y:S01]  /*0050*/  S2R R3, SR_TID.X ;  /* 0x0000000000037919 */ /* 0x000ea20000002100 */
[----:B0-----:R-:W-:-:S05]  /*0060*/  IMAD R7, R4, 0x20, R2 ;  /* 0x0000002004077824 */ /* 0x001fca00078e0202 */
[----:B-1----:R-:W-:Y:S01]  /*0070*/  ISETP.GE.AND P0, PT, R7, UR7, PT ;  /* 0x0000000707007c0c */ /* 0x002fe2000bf06270 */
[----:B--2---:R-:W-:-:S05]  /*0080*/  IMAD R6, R5, 0x20, R3 ;  /* 0x0000002005067824 */ /* 0x004fca00078e0203 */
[----:B------:R-:W-:-:S13]  /*0090*/  ISETP.GE.OR P0, PT, R6, UR6, P0 ;  /* 0x0000000606007c0c */ /* 0x000fda0008706670 */
[----:B------:R-:W-:Y:S05]  /*00a0*/  @P0 EXIT ;  /* 0x000000000000094d */ /* 0x000fea0003800000 */
[----:B------:R-:W0:Y:S01]  /*00b0*/  LDC R0, c[0x0][0x398] ;  /* 0x0000e600ff007b82 */ /* 0x000e220000000800 */
[----:B------:R-:W1:Y:S01]  /*00c0*/  LDCU.64 UR4, c[0x0][0x358] ;  /* 0x00006b00ff0477ac */ /* 0x000e620008000a00 */
[----:B------:R-:W-:Y:S01]  /*00d0*/  IMAD R7, R7, UR6, R6 ;  /* 0x0000000607077c24 */ /* 0x000fe2000f8e0206 */
[----:B0-----:R-:W-:-:S13]  /*00e0*/  ISETP.GE.AND P0, PT, R0, 0x1, PT ;  /* 0x000000010000780c */ /* 0x001fda0003f06270 */
[----:B-1----:R-:W-:Y:S05]  /*00f0*/  @!P0 BRA `(.L_x_0) ;  /* 0x0000000400ec8947 */ /* 0x002fea0003800000 */
[C---:B------:R-:W-:Y:S01]  /*0100*/  ISETP.GE.U32.AND P2, PT, R0.reuse, 0x10, PT ;  /* 0x000000100000780c */ /* 0x040fe20003f46070 */
[----:B------:R-:W-:Y:S01]  /*0110*/  IMAD R8, R7, R0, RZ ;  /* 0x0000000007087224 */ /* 0x000fe200078e02ff */
[----:B------:R-:W-:Y:S01]  /*0120*/  LOP3.LUT R18, R0, 0xf, RZ, 0xc0, !PT ;  /* 0x0000000f00127812 */ /* 0x000fe200078ec0ff */
[----:B------:R-:W-:-:S03]  /*0130*/  IMAD.MOV.U32 R9, RZ, RZ, RZ ;  /* 0x000000ffff097224 */ /* 0x000fc600078e00ff */
[----:B------:R-:W-:-:S07]  /*0140*/  ISETP.NE.AND P1, PT, R18, RZ, PT ;  /* 0x000000ff1200720c */ /* 0x000fce0003f25270 */
[----:B------:R-:W-:Y:S06]  /*0150*/  @!P2 BRA `(.L_x_1) ;  /* 0x0000000000c8a947 */ /* 0x000fec0003800000 */
[----:B------:R-:W0:Y:S01]  /*0160*/  S2R R7, SR_CgaCtaId ;  /* 0x0000000000077919 */ /* 0x000e220000008800 */
[----:B------:R-:W-:Y:S01]  /*0170*/  IMAD R12, R3, 0x20, R2 ;  /* 0x00000020030c7824 */ /* 0x000fe200078e0202 */
[----:B------:R-:W-:Y:S01]  /*0180*/  MOV R6, 0x400 ;  /* 0x0000040000067802 */ /* 0x000fe20000000f00 */
[----:B------:R-:W-:Y:S01]  /*0190*/  IMAD.MOV.U32 R11, RZ, RZ, R8 ;  /* 0x000000ffff0b7224 */ /* 0x000fe200078e0008 */
[----:B------:R-:W-:Y:S01]  /*01a0*/  LOP3.LUT R9, R0, 0x7ffffff0, RZ, 0xc0, !PT ;  /* 0x7ffffff000097812 */ /* 0x000fe200078ec0ff */
[----:B------:R-:W-:-:S04]  /*01b0*/  IMAD R12, R12, 0x3, RZ ;  /* 0x000000030c0c7824 */ /* 0x000fc800078e02ff */
[----:B------:R-:W-:Y:S01]  /*01c0*/  IMAD.MOV R10, RZ, RZ, -R9 ;  /* 0x000000ffff0a7224 */ /* 0x000fe200078e0a09 */
[----:B0-----:R-:W-:-:S04]  /*01d0*/  LEA R7, R7, R6, 0x18 ;  /* 0x0000000607077211 */ /* 0x001fc800078ec0ff */
[----:B------:R-:W-:-:S07]  /*01e0*/  IADD3 R12, PT, PT, R12, 0x7, R7 ;  /* 0x000000070c0c7810 */ /* 0x000fce0007ffe007 */
.L_x_2:
[----:B------:R-:W0:Y:S01]  /*01f0*/  LDC.64 R6, c[0x0][0x380] ;  /* 0x0000e000ff067b82 */ /* 0x000e220000000a00 */
[----:B------:R-:W-:Y:S02]  /*0200*/  SHF.R.S32.HI R14, RZ, 0x1f, R11 ;  /* 0x0000001fff0e7819 */ /* 0x000fe4000001140b */
[----:B0-----:R-:W-:-:S04]  /*0210*/  IADD3 R6, P2, P3, R11, 0x7, R6 ;  /* 0x000000070b067810 */ /* 0x001fc80007b5e006 */
[----:B------:R-:W-:-:S05]  /*0220*/  IADD3.X R7, PT, PT, R14, R7, RZ, P2, P3 ;  /* 0x000000070e077210 */ /* 0x000fca00017e64ff */
[----:B------:R-:W2:Y:S04]  /*0230*/  LDG.E.U8 R13, desc[UR4][R6.64+-0x7] ;  /* 0xfffff904060d7981 */ /* 0x000ea8000c1e1100 */
[----:B------:R-:W3:Y:S04]  /*0240*/  LDG.E.U8 R15, desc[UR4][R6.64+-0x6] ;  /* 0xfffffa04060f7981 */ /* 0x000ee8000c1e1100 */
[----:B------:R-:W4:Y:S04]  /*0250*/  LDG.E.U8 R17, desc[UR4][R6.64+-0x5] ;  /* 0xfffffb0406117981 */ /* 0x000f28000c1e1100 */
[----:B------:R-:W5:Y:S04]  /*0260*/  LDG.E.U8 R19, desc[UR4][R6.64+-0x4] ;  /* 0xfffffc0406137981 */ /* 0x000f68000c1e1100 */
        /* <DEDUP_REMOVED lines=10> */
[----:B--2---:R0:W-:Y:S04]  /*0310*/  STS.U8 [R12+-0x7], R13 ;  /* 0xfffff90d0c007388 */ /* 0x0041e80000000000 */
[----:B---3--:R1:W-:Y:S04]  /*0320*/  STS.U8 [R12+-0x6], R15 ;  /* 0xfffffa0f0c007388 */ /* 0x0083e80000000000 */
[----:B0-----:R-:W2:Y:S04]  /*0330*/  LDG.E.U8 R13, desc[UR4][R6.64+0x5] ;  /* 0x00000504060d7981 */ /* 0x001ea8000c1e1100 */
[----:B-1----:R-:W3:Y:S01]  /*0340*/  LDG.E.U8 R15, desc[UR4][R6.64+0x6] ;  /* 0x00000604060f7981 */ /* 0x002ee2000c1e1100 */
[----:B------:R-:W-:-:S05]  /*0350*/  VIADD R10, R10, 0x10 ;  /* 0x000000100a0a7836 */ /* 0x000fca0000000000 */
[----:B------:R-:W-:Y:S01]  /*0360*/  ISETP.NE.AND P2, PT, R10, RZ, PT ;  /* 0x000000ff0a00720c */ /* 0x000fe20003f45270 */
[----:B----4-:R-:W-:Y:S01]  /*0370*/  STS.U8 [R12+-0x5], R17 ;  /* 0xfffffb110c007388 */ /* 0x010fe20000000000 */
[----:B------:R-:W-:-:S03]  /*0380*/  VIADD R11, R11, 0x10 ;  /* 0x000000100b0b7836 */ /* 0x000fc60000000000 */
[----:B-----5:R-:W-:Y:S04]  /*0390*/  STS.U8 [R12+-0x4], R19 ;  /* 0xfffffc130c007388 */ /* 0x020fe80000000000 */
[----:B------:R-:W-:Y:S04]  /*03a0*/  STS.U8 [R12+-0x3], R21 ;  /* 0xfffffd150c007388 */ /* 0x000fe80000000000 */
[----:B------:R-:W-:Y:S04]  /*03b0*/  STS.U8 [R12+-0x2], R23 ;  /* 0xfffffe170c007388 */ /* 0x000fe80000000000 */
[----:B------:R-:W-:Y:S04]  /*03c0*/  STS.U8 [R12+-0x1], R25 ;  /* 0xffffff190c007388 */ /* 0x000fe80000000000 */
[----:B------:R-:W-:Y:S04]  /*03d0*/  STS.U8 [R12], R27 ;  /* 0x0000001b0c007388 */ /* 0x000fe80000000000 */
[----:B------:R-:W-:Y:S04]  /*03e0*/  STS.U8 [R12+0x1], R29 ;  /* 0x0000011d0c007388 */ /* 0x000fe80000000000 */
[----:B------:R-:W-:Y:S04]  /*03f0*/  STS.U8 [R12+0x2], R14 ;  /* 0x0000020e0c007388 */ /* 0x000fe80000000000 */
[----:B------:R-:W-:Y:S04]  /*0400*/  STS.U8 [R12+0x3], R16 ;  /* 0x000003100c007388 */ /* 0x000fe80000000000 */
[----:B------:R-:W-:Y:S04]  /*0410*/  STS.U8 [R12+0x4], R20 ;  /* 0x000004140c007388 */ /* 0x000fe80000000000 */
[----:B------:R-:W-:Y:S04]  /*0420*/  STS.U8 [R12+0x7], R22 ;  /* 0x000007160c007388 */ /* 0x000fe80000000000 */
[----:B------:R-:W-:Y:S04]  /*0430*/  STS.U8 [R12+0x8], R24 ;  /* 0x000008180c007388 */ /* 0x000fe80000000000 */
[----:B--2---:R-:W-:Y:S04]  /*0440*/  STS.U8 [R12+0x5], R13 ;  /* 0x0000050d0c007388 */ /* 0x004fe80000000000 */
[----:B---3--:R0:W-:Y:S02]  /*0450*/  STS.U8 [R12+0x6], R15 ;  /* 0x0000060f0c007388 */ /* 0x0081e40000000000 */
[----:B0-----:R-:W-:Y:S01]  /*0460*/  VIADD R12, R12, 0x10 ;  /* 0x000000100c0c7836 */ /* 0x001fe20000000000 */
[----:B------:R-:W-:Y:S06]  /*0470*/  @P2 BRA `(.L_x_2) ;  /* 0xfffffffc005c2947 */ /* 0x000fec000383ffff */
.L_x_1:
[----:B------:R-:W-:Y:S05]  /*0480*/  @!P1 BRA `(.L_x_0) ;  /* 0x0000000400089947 */ /* 0x000fea0003800000 */
[----:B------:R-:W0:Y:S01]  /*0490*/  S2R R7, SR_CgaCtaId ;  /* 0x0000000000077919 */ /* 0x000e220000008800 */
[----:B------:R-:W-:Y:S02]  /*04a0*/  ISETP.GE.U32.AND P1, PT, R18, 0x8, PT ;  /* 0x000000081200780c */ /* 0x000fe40003f26070 */
[----:B------:R-:W-:Y:S02]  /*04b0*/  MOV R10, 0x400 ;  /* 0x00000400000a7802 */ /* 0x000fe40000000f00 */
[----:B------:R-:W-:-:S04]  /*04c0*/  LOP3.LUT R16, R0, 0x7, RZ, 0xc0, !PT ;  /* 0x0000000700107812 */ /* 0x000fc800078ec0ff */
[----:B------:R-:W-:Y:S02]  /*04d0*/  ISETP.NE.AND P2, PT, R16, RZ, PT ;  /* 0x000000ff1000720c */ /* 0x000fe40003f45270 */
[----:B0-----:R-:W-:-:S05]  /*04e0*/  LEA R10, R7, R10, 0x18 ;  /* 0x0000000a070a7211 */ /* 0x001fca00078ec0ff */
[----:B------:R-:W-:-:S04]  /*04f0*/  IMAD R7, R3, 0x60, R10 ;  /* 0x0000006003077824 */ /* 0x000fc800078e020a */
[----:B------:R-:W-:Y:S01]  /*0500*/  IMAD R12, R2, 0x3, R7 ;  /* 0x00000003020c7824 */ /* 0x000fe200078e0207 */
[----:B------:R-:W-:Y:S06]  /*0510*/  @!P1 BRA `(.L_x_3) ;  /* 0x0000000000589947 */ /* 0x000fec0003800000 */
[----:B------:R-:W0:Y:S01]  /*0520*/  LDCU.64 UR8, c[0x0][0x380] ;  /* 0x00007000ff0877ac */ /* 0x000e220008000a00 */
[----:B------:R-:W-:-:S05]  /*0530*/  IMAD.IADD R7, R8, 0x1, R9 ;  /* 0x0000000108077824 */ /* 0x000fca00078e0209 */
[----:B0-----:R-:W-:-:S04]  /*0540*/  IADD3 R6, P1, PT, R7, UR8, RZ ;  /* 0x0000000807067c10 */ /* 0x001fc8000ff3e0ff */
[----:B------:R-:W-:-:S05]  /*0550*/  LEA.HI.X.SX32 R7, R7, UR9, 0x1, P1 ;  /* 0x0000000907077c11 */ /* 0x000fca00088f0eff */
[----:B------:R-:W2:Y:S04]  /*0560*/  LDG.E.U8 R11, desc[UR4][R6.64] ;  /* 0x00000004060b7981 */ /* 0x000ea8000c1e1100 */
[----:B------:R-:W3:Y:S04]  /*0570*/  LDG.E.U8 R13, desc[UR4][R6.64+0x1] ;  /* 0x00000104060d7981 */ /* 0x000ee8000c1e1100 */
[----:B------:R-:W4:Y:S04]  /*0580*/  LDG.E.U8 R15, desc[UR4][R6.64+0x2] ;  /* 0x00000204060f7981 */ /* 0x000f28000c1e1100 */
[----:B------:R-:W5:Y:S04]  /*0590*/  LDG.E.U8 R17, desc[UR4][R6.64+0x3] ;  /* 0x0000030406117981 */ /* 0x000f68000c1e1100 */
[----:B------:R-:W5:Y:S04]  /*05a0*/  LDG.E.U8 R19, desc[UR4][R6.64+0x4] ;  /* 0x0000040406137981 */ /* 0x000f68000c1e1100 */
[----:B------:R-:W5:Y:S04]  /*05b0*/  LDG.E.U8 R21, desc[UR4][R6.64+0x5] ;  /* 0x0000050406157981 */ /* 0x000f68000c1e1100 */
[----:B------:R-:W5:Y:S04]  /*05c0*/  LDG.E.U8 R23, desc[UR4][R6.64+0x6] ;  /* 0x0000060406177981 */ /* 0x000f68000c1e1100 */
[----:B------:R-:W5:Y:S01]  /*05d0*/  LDG.E.U8 R25, desc[UR4][R6.64+0x7] ;  /* 0x0000070406197981 */ /* 0x000f62000c1e1100 */
[----:B------:R-:W-:-:S02]  /*05e0*/  IMAD.IADD R14, R9, 0x1, R12 ;  /* 0x00000001090e7824 */ /* 0x000fc400078e020c */
[----:B------:R-:W-:-:S03]  /*05f0*/  VIADD R9, R9, 0x8 ;  /* 0x0000000809097836 */ /* 0x000fc60000000000 */
[----:B--2---:R0:W-:Y:S04]  /*0600*/  STS.U8 [R14], R11 ;  /* 0x0000000b0e007388 */ /* 0x0041e80000000000 */
[----:B---3--:R0:W-:Y:S04]  /*0610*/  STS.U8 [R14+0x1], R13 ;  /* 0x0000010d0e007388 */ /* 0x0081e80000000000 */
[----:B----4-:R0:W-:Y:S04]  /*0620*/  STS.U8 [R14+0x2], R15 ;  /* 0x0000020f0e007388 */ /* 0x0101e80000000000 */
[----:B-----5:R0:W-:Y:S04]  /*0630*/  STS.U8 [R14+0x3], R17 ;  /* 0x000003110e007388 */ /* 0x0201e80000000000 */
[----:B------:R0:W-:Y:S04]  /*0640*/  STS.U8 [R14+0x4], R19 ;  /* 0x000004130e007388 */ /* 0x0001e80000000000 */
[----:B------:R0:W-:Y:S04]  /*0650*/  STS.U8 [R14+0x5], R21 ;  /* 0x000005150e007388 */ /* 0x0001e80000000000 */
[----:B------:R0:W-:Y:S04]  /*0660*/  STS.U8 [R14+0x6], R23 ;  /* 0x000006170e007388 */ /* 0x0001e80000000000 */
[----:B------:R0:W-:Y:S02]  /*0670*/  STS.U8 [R14+0x7], R25 ;  /* 0x000007190e007388 */ /* 0x0001e40000000000 */
.L_x_3:
[----:B------:R-:W-:Y:S05]  /*0680*/  @!P2 BRA `(.L_x_0) ;  /* 0x000000000088a947 */ /* 0x000fea0003800000 */
[----:B------:R-:W-:Y:S02]  /*0690*/  ISETP.GE.U32.AND P1, PT, R16, 0x4, PT ;  /* 0x000000041000780c */ /* 0x000fe40003f26070 */
[----:B0-----:R-:W-:-:S04]  /*06a0*/  LOP3.LUT R11, R0, 0x3, RZ, 0xc0, !PT ;  /* 0x00000003000b7812 */ /* 0x001fc800078ec0ff */
[----:B------:R-:W-:-:S07]  /*06b0*/  ISETP.NE.AND P2, PT, R11, RZ, PT ;  /* 0x000000ff0b00720c */ /* 0x000fce0003f45270 */
        /* <DEDUP_REMOVED lines=8> */
[----:B------:R-:W5:Y:S01]  /*0740*/  LDG.E.U8 R19, desc[UR4][R6.64+0x3] ;  /* 0x0000030406137981 */ /* 0x000f62000c1e1100 */
[----:B------:R-:W-:-:S02]  /*0750*/  IMAD.IADD R12, R9, 0x1, R12 ;  /* 0x00000001090c7824 */ /* 0x000fc400078e020c */
[----:B------:R-:W-:-:S03]  /*0760*/  VIADD R9, R9, 0x4 ;  /* 0x0000000409097836 */ /* 0x000fc60000000000 */
[----:B--2---:R0:W-:Y:S04]  /*0770*/  STS.U8 [R12], R13 ;  /* 0x0000000d0c007388 */ /* 0x0041e80000000000 */
[----:B---3--:R0:W-:Y:S04]  /*0780*/  STS.U8 [R12+0x1], R15 ;  /* 0x0000010f0c007388 */ /* 0x0081e80000000000 */
[----:B----4-:R0:W-:Y:S04]  /*0790*/  STS.U8 [R12+0x2], R17 ;  /* 0x000002110c007388 */ /* 0x0101e80000000000 */
[----:B-----5:R0:W-:Y:S02]  /*07a0*/  STS.U8 [R12+0x3], R19 ;  /* 0x000003130c007388 */ /* 0x0201e40000000000 */
.L_x_4:
[----:B------:R-:W-:Y:S05]  /*07b0*/  @!P2 BRA `(.L_x_0) ;  /* 0x00000000003ca947 */ /* 0x000fea0003800000 */
[--C-:B------:R-:W-:Y:S01]  /*07c0*/  IMAD R7, R3, 0x60, R9.reuse ;  /* 0x0000006003077824 */ /* 0x100fe200078e0209 */
[----:B------:R-:W1:Y:S01]  /*07d0*/  LDCU.64 UR8, c[0x0][0x380] ;  /* 0x00007000ff0877ac */ /* 0x000e620008000a00 */
[----:B------:R-:W-:Y:S02]  /*07e0*/  IMAD.IADD R8, R8, 0x1, R9 ;  /* 0x0000000108087824 */ /* 0x000fe400078e0209 */
[----:B------:R-:W-:Y:S02]  /*07f0*/  IMAD R7, R2, 0x3, R7 ;  /* 0x0000000302077824 */ /* 0x000fe400078e0207 */
[----:B------:R-:W-:Y:S02]  /*0800*/  IMAD.MOV R11, RZ, RZ, -R11 ;  /* 0x000000ffff0b7224 */ /* 0x000fe400078e0a0b */
[----:B------:R-:W-:-:S07]  /*0810*/  IMAD.IADD R10, R10, 0x1, R7 ;  /* 0x000000010a0a7824 */ /* 0x000fce00078e0207 */
.L_x_5:
[----:B-1----:R-:W-:-:S04]  /*0820*/  IADD3 R6, P1, PT, R8, UR8, RZ ;  /* 0x0000000808067c10 */ /* 0x002fc8000ff3e0ff */
[----:B------:R-:W-:-:S06]  /*0830*/  LEA.HI.X.SX32 R7, R8, UR9, 0x1, P1 ;  /* 0x0000000908077c11 */ /* 0x000fcc00088f0eff */
[----:B------:R-:W2:Y:S01]  /*0840*/  LDG.E.U8 R7, desc[UR4][R6.64] ;  /* 0x0000000406077981 */ /* 0x000ea2000c1e1100 */
[----:B------:R-:W-:Y:S02]  /*0850*/  VIADD R11, R11, 0x1 ;  /* 0x000000010b0b7836 */ /* 0x000fe40000000000 */
[----:B------:R-:W-:-:S03]  /*0860*/  VIADD R8, R8, 0x1 ;  /* 0x0000000108087836 */ /* 0x000fc60000000000 */
[----:B------:R-:W-:Y:S01]  /*0870*/  ISETP.NE.AND P1, PT, R11, RZ, PT ;  /* 0x000000ff0b00720c */ /* 0x000fe20003f25270 */
[----:B--2---:R1:W-:Y:S02]  /*0880*/  STS.U8 [R10], R7 ;  /* 0x000000070a007388 */ /* 0x0043e40000000000 */
[----:B-1----:R-:W-:-:S10]  /*0890*/  VIADD R10, R10, 0x1 ;  /* 0x000000010a0a7836 */ /* 0x002fd40000000000 */
[----:B------:R-:W-:Y:S05]  /*08a0*/  @P1 BRA `(.L_x_5) ;  /* 0xfffffffc00dc1947 */ /* 0x000fea000383ffff */
.L_x_0:
[----:B------:R-:W-:Y:S01]  /*08b0*/  BAR.SYNC.DEFER_BLOCKING 0x0 ;  /* 0x0000000000007b1d */ /* 0x000fe20000010000 */
[----:B------:R-:W-:Y:S02]  /*08c0*/  IMAD R4, R4, 0x20, R3 ;  /* 0x0000002004047824 */ /* 0x000fe400078e0203 */
[----:B------:R-:W-:-:S04]  /*08d0*/  IMAD R5, R5, 0x20, R2 ;  /* 0x0000002005057824 */ /* 0x000fc800078e0202 */
[----:B------:R-:W-:Y:S01]  /*08e0*/  IMAD R5, R5, UR7, R4 ;  /* 0x0000000705057c24 */ /* 0x000fe2000f8e0204 */
[----:B------:R-:W-:Y:S06]  /*08f0*/  @!P0 EXIT ;  /* 0x000000000000894d */ /* 0x000fec0003800000 */
[C---:B------:R-:W-:Y:S01]  /*0900*/  ISETP.GE.U32.AND P1, PT, R0.reuse, 0x8, PT ;  /* 0x000000080000780c */ /* 0x040fe20003f26070 */
[----:B------:R-:W-:Y:S01]  /*0910*/  IMAD R8, R5, R0, RZ ;  /* 0x0000000005087224 */ /* 0x000fe200078e02ff */
[----:B0-----:R-:W-:Y:S01]  /*0920*/  LOP3.LUT R14, R0, 0x7, RZ, 0xc0, !PT ;  /* 0x00000007000e7812 */ /* 0x001fe200078ec0ff */
[----:B------:R-:W-:-:S03]  /*0930*/  IMAD.MOV.U32 R9, RZ, RZ, RZ ;  /* 0x000000ffff097224 */ /* 0x000fc600078e00ff */
[----:B------:R-:W-:-:S07]  /*0940*/  ISETP.NE.AND P0, PT, R14, RZ, PT ;  /* 0x000000ff0e00720c */ /* 0x000fce0003f05270 */
[----:B------:R-:W-:Y:S06]  /*0950*/  @!P1 BRA `(.L_x_6) ;  /* 0x0000000000889947 */ /* 0x000fec0003800000 */
[----:B------:R-:W0:Y:S01]  /*0960*/  S2R R10, SR_CgaCtaId ;  /* 0x00000000000a7919 */ /* 0x000e220000008800 */
[----:B------:R-:W1:Y:S01]  /*0970*/  LDC.64 R4, c[0x0][0x388] ;  /* 0x0000e200ff047b82 */ /* 0x000e620000000a00 */
[----:B------:R-:W-:Y:S01]  /*0980*/  IMAD R6, R2, 0x20, R3 ;  /* 0x0000002002067824 */ /* 0x000fe200078e0203 */
[----:B------:R-:W-:Y:S01]  /*0990*/  MOV R7, 0x400 ;  /* 0x0000040000077802 */ /* 0x000fe20000000f00 */
[----:B------:R-:W-:Y:S01]  /*09a0*/  IMAD.MOV.U32 R13, RZ, RZ, R8 ;  /* 0x000000ffff0d7224 */ /* 0x000fe200078e0008 */
[----:B------:R-:W-:Y:S01]  /*09b0*/  LOP3.LUT R9, R0, 0x7ffffff8, RZ, 0xc0, !PT ;  /* 0x7ffffff800097812 */ /* 0x000fe200078ec0ff */
[----:B------:R-:W-:Y:S01]  /*09c0*/  IMAD R6, R6, 0x3, RZ ;  /* 0x0000000306067824 */ /* 0x000fe200078e02ff */
[----:B0-----:R-:W-:-:S03]  /*09d0*/  LEA R7, R10, R7, 0x18 ;  /* 0x000000070a077211 */ /* 0x001fc600078ec0ff */
[----:B------:R-:W-:Y:S01]  /*09e0*/  IMAD.MOV R10, RZ, RZ, -R9 ;  /* 0x000000ffff0a7224 */ /* 0x000fe200078e0a09 */
[----:B------:R-:W-:-:S07]  /*09f0*/  IADD3 R11, PT, PT, R6, 0x3, R7 ;  /* 0x00000003060b7810 */ /* 0x000fce0007ffe007 */
.L_x_7:
[----:B0-----:R-:W0:Y:S01]  /*0a00*/  LDS.U8 R15, [R11+-0x3] ;  /* 0xfffffd000b0f7984 */ /* 0x001e220000000000 */
[----:B------:R-:W-:Y:S01]  /*0a10*/  SHF.R.S32.HI R12, RZ, 0x1f, R13 ;  /* 0x0000001fff0c7819 */ /* 0x000fe2000001140d */
[----:B------:R-:W-:Y:S01]  /*0a20*/  VIADD R10, R10, 0x8 ;  /* 0x000000080a0a7836 */ /* 0x000fe20000000000 */
[C---:B-1----:R-:W-:Y:S01]  /*0a30*/  IADD3 R6, P1, P2, R13.reuse, 0x3, R4 ;  /* 0x000000030d067810 */ /* 0x042fe20007a3e004 */
[----:B------:R-:W1:Y:S01]  /*0a40*/  LDS.U8 R17, [R11+-0x2] ;  /* 0xfffffe000b117984 */ /* 0x000e620000000000 */
[----:B------:R-:W-:Y:S02]  /*0a50*/  VIADD R13, R13, 0x8 ;  /* 0x000000080d0d7836 */ /* 0x000fe40000000000 */
[----:B------:R-:W-:Y:S01]  /*0a60*/  IADD3.X R7, PT, PT, R12, R5, RZ, P1, P2 ;  /* 0x000000050c077210 */ /* 0x000fe20000fe44ff */
[----:B------:R-:W2:Y:S01]  /*0a70*/  LDS.U8 R19, [R11+-0x1] ;  /* 0xffffff000b137984 */ /* 0x000ea20000000000 */
[----:B------:R-:W-:-:S03]  /*0a80*/  ISETP.NE.AND P1, PT, R10, RZ, PT ;  /* 0x000000ff0a00720c */ /* 0x000fc60003f25270 */
[----:B------:R-:W3:Y:S04]  /*0a90*/  LDS.U8 R21, [R11] ;  /* 0x000000000b157984 */ /* 0x000ee80000000000 */
[----:B------:R-:W4:Y:S04]  /*0aa0*/  LDS.U8 R23, [R11+0x1] ;  /* 0x000001000b177984 */ /* 0x000f280000000000 */
[----:B------:R-:W5:Y:S04]  /*0ab0*/  LDS.U8 R25, [R11+0x2] ;  /* 0x000002000b197984 */ /* 0x000f680000000000 */
[----:B------:R-:W5:Y:S04]  /*0ac0*/  LDS.U8 R27, [R11+0x3] ;  /* 0x000003000b1b7984 */ /* 0x000f680000000000 */
[----:B------:R0:W5:Y:S02]  /*0ad0*/  LDS.U8 R29, [R11+0x4] ;  /* 0x000004000b1d7984 */ /* 0x0001640000000000 */
[----:B0-----:R-:W-:-:S02]  /*0ae0*/  VIADD R11, R11, 0x8 ;  /* 0x000000080b0b7836 */ /* 0x001fc40000000000 */
[----:B------:R0:W-:Y:S04]  /*0af0*/  STG.E.U8 desc[UR4][R6.64+-0x3], R15 ;  /* 0xfffffd0f06007986 */ /* 0x0001e8000c101104 */
[----:B-1----:R0:W-:Y:S04]  /*0b00*/  STG.E.U8 desc[UR4][R6.64+-0x2], R17 ;  /* 0xfffffe1106007986 */ /* 0x0021e8000c101104 */
[----:B--2---:R0:W-:Y:S04]  /*0b10*/  STG.E.U8 desc[UR4][R6.64+-0x1], R19 ;  /* 0xffffff1306007986 */ /* 0x0041e8000c101104 */
[----:B---3--:R0:W-:Y:S04]  /*0b20*/  STG.E.U8 desc[UR4][R6.64], R21 ;  /* 0x0000001506007986 */ /* 0x0081e8000c101104 */
[----:B----4-:R0:W-:Y:S04]  /*0b30*/  STG.E.U8 desc[UR4][R6.64+0x1], R23 ;  /* 0x0000011706007986 */ /* 0x0101e8000c101104 */
[----:B-----5:R0:W-:Y:S04]  /*0b40*/  STG.E.U8 desc[UR4][R6.64+0x2], R25 ;  /* 0x0000021906007986 */ /* 0x0201e8000c101104 */
[----:B------:R0:W-:Y:S04]  /*0b50*/  STG.E.U8 desc[UR4][R6.64+0x3], R27 ;  /* 0x0000031b06007986 */ /* 0x0001e8000c101104 */
[----:B------:R0:W-:Y:S01]  /*0b60*/  STG.E.U8 desc[UR4][R6.64+0x4], R29 ;  /* 0x0000041d06007986 */ /* 0x0001e2000c101104 */
[----:B------:R-:W-:Y:S05]  /*0b70*/  @P1 BRA `(.L_x_7) ;  /* 0xfffffffc00a01947 */ /* 0x000fea000383ffff */
.L_x_6:
[----:B------:R-:W-:Y:S05]  /*0b80*/  @!P0 EXIT ;  /* 0x000000000000894d */ /* 0x000fea0003800000 */
[----:B------:R-:W1:Y:S01]  /*0b90*/  S2R R5, SR_CgaCtaId ;  /* 0x0000000000057919 */ /* 0x000e620000008800 */
[----:B------:R-:W-:Y:S02]  /*0ba0*/  ISETP.GE.U32.AND P0, PT, R14, 0x4, PT ;  /* 0x000000040e00780c */ /* 0x000fe40003f06070 */
[----:B------:R-:W-:Y:S02]  /*0bb0*/  MOV R4, 0x400 ;  /* 0x0000040000047802 */ /* 0x000fe40000000f00 */
[----:B0-----:R-:W-:-:S04]  /*0bc0*/  LOP3.LUT R6, R0, 0x3, RZ, 0xc0, !PT ;  /* 0x0000000300067812 */ /* 0x001fc800078ec0ff */
[----:B------:R-:W-:Y:S02]  /*0bd0*/  ISETP.NE.AND P1, PT, R6, RZ, PT ;  /* 0x000000ff0600720c */ /* 0x000fe40003f25270 */
[----:B-1----:R-:W-:-:S05]  /*0be0*/  LEA R5, R5, R4, 0x18 ;  /* 0x0000000405057211 */ /* 0x002fca00078ec0ff */
[----:B------:R-:W-:-:S04]  /*0bf0*/  IMAD R2, R2, 0x60, R5 ;  /* 0x0000006002027824 */ /* 0x000fc800078e0205 */
[----:B------:R-:W-:Y:S01]  /*0c00*/  IMAD R4, R3, 0x3, R2 ;  /* 0x0000000303047824 */ /* 0x000fe200078e0202 */
[----:B------:R-:W-:Y:S06]  /*0c10*/  @!P0 BRA `(.L_x_8) ;  /* 0x0000000000388947 */ /* 0x000fec0003800000 */
[C---:B------:R-:W-:Y:S01]  /*0c20*/  IMAD.IADD R5, R9.reuse, 0x1, R4 ;  /* 0x0000000109057824 */ /* 0x040fe200078e0204 */
[----:B------:R-:W0:Y:S01]  /*0c30*/  LDCU.64 UR6, c[0x0][0x388] ;  /* 0x00007100ff0677ac */ /* 0x000e220008000a00 */
[----:B------:R-:W-:Y:S02]  /*0c40*/  IMAD.IADD R3, R8, 0x1, R9 ;  /* 0x0000000108037824 */ /* 0x000fe400078e0209 */
[----:B------:R-:W-:Y:S01]  /*0c50*/  VIADD R9, R9, 0x4 ;  /* 0x0000000409097836 */ /* 0x000fe20000000000 */
[----:B------:R-:W1:Y:S04]  /*0c60*/  LDS.U8 R7, [R5] ;  /* 0x0000000005077984 */ /* 0x000e680000000000 */
[----:B------:R-:W2:Y:S04]  /*0c70*/  LDS.U8 R11, [R5+0x1] ;  /* 0x00000100050b7984 */ /* 0x000ea80000000000 */
[----:B------:R-:W3:Y:S04]  /*0c80*/  LDS.U8 R13, [R5+0x2] ;  /* 0x00000200050d7984 */ /* 0x000ee80000000000 */
[----:B------:R-:W4:Y:S01]  /*0c90*/  LDS.U8 R15, [R5+0x3] ;  /* 0x00000300050f7984 */ /* 0x000f220000000000 */
[----:B0-----:R-:W-:-:S04]  /*0ca0*/  IADD3 R2, P0, PT, R3, UR6, RZ ;  /* 0x0000000603027c10 */ /* 0x001fc8000ff1e0ff */
[----:B------:R-:W-:-:S05]  /*0cb0*/  LEA.HI.X.SX32 R3, R3, UR7, 0x1, P0 ;  /* 0x0000000703037c11 */ /* 0x000fca00080f0eff */
[----:B-1----:R0:W-:Y:S04]  /*0cc0*/  STG.E.U8 desc[UR4][R2.64], R7 ;  /* 0x0000000702007986 */ /* 0x0021e8000c101104 */
[----:B--2---:R0:W-:Y:S04]  /*0cd0*/  STG.E.U8 desc[UR4][R2.64+0x1], R11 ;  /* 0x0000010b02007986 */ /* 0x0041e8000c101104 */
[----:B---3--:R0:W-:Y:S04]  /*0ce0*/  STG.E.U8 desc[UR4][R2.64+0x2], R13 ;  /* 0x0000020d02007986 */ /* 0x0081e8000c101104 */
[----:B----4-:R0:W-:Y:S02]  /*0cf0*/  STG.E.U8 desc[UR4][R2.64+0x3], R15 ;  /* 0x0000030f02007986 */ /* 0x0101e4000c101104 */
.L_x_8:
[----:B------:R-:W-:Y:S05]  /*0d00*/  @!P1 EXIT ;  /* 0x000000000000994d */ /* 0x000fea0003800000 */
[----:B------:R-:W-:Y:S02]  /*0d10*/  ISETP.NE.AND P0, PT, R6, 0x1, PT ;  /* 0x000000010600780c */ /* 0x000fe40003f05270 */
[----:B------:R-:W-:-:S04]  /*0d20*/  LOP3.LUT R0, R0, 0x1, RZ, 0xc0, !PT ;  /* 0x0000000100007812 */ /* 0x000fc800078ec0ff */
[----:B------:R-:W-:-:S07]  /*0d30*/  ISETP.NE.U32.AND P1, PT, R0, 0x1, PT ;  /* 0x000000010000780c */ /* 0x000fce0003f25070 */
[----:B------:R-:W-:Y:S06]  /*0d40*/  @!P0 BRA `(.L_x_9) ;  /* 0x0000000000288947 */ /* 0x000fec0003800000 */
[C---:B------:R-:W-:Y:S01]  /*0d50*/  IMAD.IADD R0, R9.reuse, 0x1, R4 ;  /* 0x0000000109007824 */ /* 0x040fe200078e0204 */
[----:B------:R-:W1:Y:S01]  /*0d60*/  LDCU.64 UR6, c[0x0][0x388] ;  /* 0x00007100ff0677ac */ /* 0x000e620008000a00 */
[----:B0-----:R-:W-:Y:S02]  /*0d70*/  IMAD.IADD R3, R8, 0x1, R9 ;  /* 0x0000000108037824 */ /* 0x001fe400078e0209 */
[----:B------:R-:W-:Y:S01]  /*0d80*/  VIADD R9, R9, 0x2 ;  /* 0x0000000209097836 */ /* 0x000fe20000000000 */
[----:B------:R-:W0:Y:S04]  /*0d90*/  LDS.U8 R5, [R0] ;  /* 0x0000000000057984 */ /* 0x000e280000000000 */
[----:B------:R-:W2:Y:S01]  /*0da0*/  LDS.U8 R7, [R0+0x1] ;  /* 0x0000010000077984 */ /* 0x000ea20000000000 */
[----:B-1----:R-:W-:-:S04]  /*0db0*/  IADD3 R2, P0, PT, R3, UR6, RZ ;  /* 0x0000000603027c10 */ /* 0x002fc8000ff1e0ff */
[----:B------:R-:W-:-:S05]  /*0dc0*/  LEA.HI.X.SX32 R3, R3, UR7, 0x1, P0 ;  /* 0x0000000703037c11 */ /* 0x000fca00080f0eff */
[----:B0-----:R1:W-:Y:S04]  /*0dd0*/  STG.E.U8 desc[UR4][R2.64], R5 ;  /* 0x0000000502007986 */ /* 0x0013e8000c101104 */
[----:B--2---:R1:W-:Y:S02]  /*0de0*/  STG.E.U8 desc[UR4][R2.64+0x1], R7 ;  /* 0x0000010702007986 */ /* 0x0043e4000c101104 */
.L_x_9:
[----:B------:R-:W-:Y:S05]  /*0df0*/  @P1 EXIT ;  /* 0x000000000000194d */ /* 0x000fea0003800000 */
[--C-:B------:R-:W-:Y:S01]  /*0e00*/  IMAD.IADD R4, R4, 0x1, R9.reuse ;  /* 0x0000000104047824 */ /* 0x100fe200078e0209 */
[----:B------:R-:W0:Y:S01]  /*0e10*/  LDCU.64 UR6, c[0x0][0x388] ;  /* 0x00007100ff0677ac */ /* 0x000e220008000a00 */
[----:B------:R-:W-:-:S03]  /*0e20*/  IMAD.IADD R8, R8, 0x1, R9 ;  /* 0x0000000108087824 */ /* 0x000fc600078e0209 */
[----:B-1----:R-:W1:Y:S02]  /*0e30*/  LDS.U8 R5, [R4] ;  /* 0x0000000004057984 */ /* 0x002e640000000000 */
[----:B0-----:R-:W-:-:S04]  /*0e40*/  IADD3 R2, P0, PT, R8, UR6, RZ ;  /* 0x0000000608027c10 */ /* 0x001fc8000ff1e0ff */
[----:B------:R-:W-:-:S05]  /*0e50*/  LEA.HI.X.SX32 R3, R8, UR7, 0x1, P0 ;  /* 0x0000000708037c11 */ /* 0x000fca00080f0eff */
[----:B-1----:R-:W-:Y:S01]  /*0e60*/  STG.E.U8 desc[UR4][R2.64], R5 ;  /* 0x0000000502007986 */ /* 0x002fe2000c101104 */
[----:B------:R-:W-:Y:S05]  /*0e70*/  EXIT ;  /* 0x000000000000794d */ /* 0x000fea0003800000 */
.L_x_10:
[----:B------:R-:W-:-:S00]  /*0e80*/  BRA `(.L_x_10) ;  /* 0xfffffffc00fc7947 */ /* 0x000fc0000383ffff */
[----:B------:R-:W-:-:S00]  /*0e90*/  NOP ;  /* 0x0000000000007918 */ /* 0x000fc00000000000 */
        /* <DEDUP_REMOVED lines=14> */
.L_x_17:


//--------------------- .text._Z19transpose_image_regPhS_iii --------------------------
	.section	.text._Z19transpose_image_regPhS_iii,"ax",@progbits
	.align	128
        .global         _Z19transpose_image_regPhS_iii
        .type           _Z19transpose_image_regPhS_iii,@function
        .size           _Z19transpose_image_regPhS_iii,(.L_x_18 - _Z19transpose_image_regPhS_iii)
        .other          _Z19transpose_image_regPhS_iii,@"STO_CUDA_ENTRY STV_DEFAULT"
_Z19transpose_image_regPhS_iii:
.text._Z19transpose_image_regPhS_iii:
[----:B------:R-:W-:Y:S01]  /*0000*/  LDC R1, c[0x0][0x37c] ;  /* 0x0000df00ff017b82 */ /* 0x000fe20000000800 */
[----:B------:R-:W0:Y:S07]  /*0010*/  S2R R2, SR_TID.Y ;  /* 0x0000000000027919 */ /* 0x000e2e0000002200 */
[----:B------:R-:W1:Y:S01]  /*0020*/  LDC R0, c[0x0][0x360] ;  /* 0x0000d800ff007b82 */ /* 0x000e620000000800 */
[----:B------:R-:W2:Y:S01]  /*0030*/  LDCU.64 UR6, c[0x0][0x390] ;  /* 0x00007200ff0677ac */ /* 0x000ea20008000a00 */
[----:B------:R-:W1:Y:S06]  /*0040*/  S2R R5, SR_TID.X ;  /* 0x0000000000057919 */ /* 0x000e6c0000002100 */
[----:B------:R-:W0:Y:S08]  /*0050*/  S2UR UR5, SR_CTAID.Y ;  /* 0x00000000000579c3 */ /* 0x000e300000002600 */
[----:B------:R-:W0:Y:S08]  /*0060*/  LDC R3, c[0x0][0x364] ;  /* 0x0000d900ff037b82 */ /* 0x000e300000000800 */
[----:B------:R-:W1:Y:S01]  /*0070*/  S2UR UR4, SR_CTAID.X ;  /* 0x00000000000479c3 */ /* 0x000e620000002500 */
[----:B0-----:R-:W-:-:S05]  /*0080*/  IMAD R3, R3, UR5, R2 ;  /* 0x0000000503037c24 */ /* 0x001fca000f8e0202 */
[----:B--2---:R-:W-:Y:S01]  /*0090*/  ISETP.GE.AND P0, PT, R3, UR7, PT ;  /* 0x0000000703007c0c */ /* 0x004fe2000bf06270 */
[----:B-1----:R-:W-:-:S05]  /*00a0*/  IMAD R0, R0, UR4, R5 ;  /* 0x0000000400007c24 */ /* 0x002fca000f8e0205 */
[----:B------:R-:W-:-:S13]  /*00b0*/  ISETP.GE.OR P0, PT, R0, UR6, P0 ;  /* 0x0000000600007c0c */ /* 0x000fda0008706670 */
[----:B------:R-:W-:Y:S05]  /*00c0*/  @P0 EXIT ;  /* 0x000000000000094d */ /* 0x000fea0003800000 */
[----:B------:R-:W0:Y:S01]  /*00d0*/  LDC R6, c[0x0][0x398] ;  /* 0x0000e600ff067b82 */ /* 0x000e220000000800 */
[----:B------:R-:W-:Y:S02]  /*00e0*/  IMAD R7, R0, UR7, R3 ;  /* 0x0000000700077c24 */ /* 0x000fe4000f8e0203 */
[----:B------:R-:W-:Y:S01]  /*00f0*/  IMAD R3, R3, UR6, R0 ;  /* 0x0000000603037c24 */ /* 0x000fe2000f8e0200 */
[----:B0-----:R-:W-:-:S13]  /*0100*/  ISETP.GE.AND P0, PT, R6, 0x1, PT ;  /* 0x000000010600780c */ /* 0x001fda0003f06270 */
[----:B------:R-:W-:Y:S05]  /*0110*/  @!P0 EXIT ;  /* 0x000000000000894d */ /* 0x000fea0003800000 */
[C---:B------:R-:W-:Y:S01]  /*0120*/  ISETP.GE.U32.AND P1, PT, R6.reuse, 0x10, PT ;  /* 0x000000100600780c */ /* 0x040fe20003f26070 */
[----:B------:R-:W0:Y:S01]  /*0130*/  LDCU.64 UR4, c[0x0][0x358] ;  /* 0x00006b00ff0477ac */ /* 0x000e220008000a00 */
[----:B------:R-:W-:Y:S01]  /*0140*/  LOP3.LUT R12, R6, 0xf, RZ, 0xc0, !PT ;  /* 0x0000000f060c7812 */ /* 0x000fe200078ec0ff */
[-C--:B------:R-:W-:Y:S02]  /*0150*/  IMAD R0, R3, R6.reuse, RZ ;  /* 0x0000000603007224 */ /* 0x080fe400078e02ff */
[----:B------:R-:W-:Y:S01]  /*0160*/  IMAD R7, R7, R6, RZ ;  /* 0x0000000607077224 */ /* 0x000fe200078e02ff */
[----:B------:R-:W-:Y:S01]  /*0170*/  ISETP.NE.AND P0, PT, R12, RZ, PT ;  /* 0x000000ff0c00720c */ /* 0x000fe20003f05270 */
[----:B------:R-:W-:-:S06]  /*0180*/  IMAD.MOV.U32 R8, RZ, RZ, RZ ;  /* 0x000000ffff087224 */ /* 0x000fcc00078e00ff */
[----:B------:R-:W-:Y:S06]  /*0190*/  @!P1 BRA `(.L_x_11) ;  /* 0x0000000000c49947 */ /* 0x000fec0003800000 */
[----:B------:R-:W-:Y:S01]  /*01a0*/  LOP3.LUT R8, R6, 0x7ffffff0, RZ, 0xc0, !PT ;  /* 0x7ffffff006087812 */ /* 0x000fe200078ec0ff */
[----:B------:R-:W-:Y:S02]  /*01b0*/  IMAD.MOV.U32 R11, RZ, RZ, R7 ;  /* 0x000000ffff0b7224 */ /* 0x000fe400078e0007 */
[----:B------:R-:W-:Y:S02]  /*01c0*/  IMAD.MOV.U32 R9, RZ, RZ, R0 ;  /* 0x000000ffff097224 */ /* 0x000fe400078e0000 */
[----:B------:R-:W-:-:S07]  /*01d0*/  IMAD.MOV R10, RZ, RZ, -R8 ;  /* 0x000000ffff0a7224 */ /* 0x000fce00078e0a08 */
.L_x_12:
[----:B------:R-:W1:Y:S01]  /*01e0*/  LDC.64 R4, c[0x0][0x380] ;  /* 0x0000e000ff047b82 */ /* 0x000e620000000a00 */
[----:B----4-:R-:W-:Y:S02]  /*01f0*/  SHF.R.S32.HI R2, RZ, 0x1f, R9 ;  /* 0x0000001fff027819 */ /* 0x010fe40000011409 */
[----:B-1----:R-:W-:-:S04]  /*0200*/  IADD3 R4, P1, P2, R9, 0x7, R4 ;  /* 0x0000000709047810 */ /* 0x002fc80007a3e004 */
[----:B------:R-:W-:Y:S02]  /*0210*/  IADD3.X R5, PT, PT, R2, R5, RZ, P1, P2 ;  /* 0x0000000502057210 */ /* 0x000fe40000fe44ff */
[----:B------:R-:W1:Y:S03]  /*0220*/  LDC.64 R2, c[0x0][0x388] ;  /* 0x0000e200ff027b82 */ /* 0x000e660000000a00 */
[----:B0-----:R-:W2:Y:S01]  /*0230*/  LDG.E.U8 R13, desc[UR4][R4.64+-0x7] ;  /* 0xfffff904040d7981 */ /* 0x001ea2000c1e1100 */
[----:B------:R-:W-:Y:S02]  /*0240*/  SHF.R.S32.HI R14, RZ, 0x1f, R11 ;  /* 0x0000001fff0e7819 */ /* 0x000fe4000001140b */
[----:B-1----:R-:W-:-:S04]  /*0250*/  IADD3 R2, P1, P2, R11, 0x7, R2 ;  /* 0x000000070b027810 */ /* 0x002fc80007a3e002 */
[----:B------:R-:W-:-:S05]  /*0260*/  IADD3.X R3, PT, PT, R14, R3, RZ, P1, P2 ;  /* 0x000000030e037210 */ /* 0x000fca0000fe44ff */
[----:B--2---:R0:W-:Y:S04]  /*0270*/  STG.E.U8 desc[UR4][R2.64+-0x7], R13 ;  /* 0xfffff90d02007986 */ /* 0x0041e8000c101104 */
[----:B------:R-:W2:Y:S04]  /*0280*/  LDG.E.U8 R15, desc[UR4][R4.64+-0x6] ;  /* 0xfffffa04040f7981 */ /* 0x000ea8000c1e1100 */
[----:B--2---:R1:W-:Y:S04]  /*0290*/  STG.E.U8 desc[UR4][R2.64+-0x6], R15 ;  /* 0xfffffa0f02007986 */ /* 0x0043e8000c101104 */
[----:B------:R-:W2:Y:S04]  /*02a0*/  LDG.E.U8 R17, desc[UR4][R4.64+-0x5] ;  /* 0xfffffb0404117981 */ /* 0x000ea8000c1e1100 */
[----:B--2---:R2:W-:Y:S04]  /*02b0*/  STG.E.U8 desc[UR4][R2.64+-0x5], R17 ;  /* 0xfffffb1102007986 */ /* 0x0045e8000c101104 */
[----:B------:R-:W3:Y:S04]  /*02c0*/  LDG.E.U8 R19, desc[UR4][R4.64+-0x4] ;  /* 0xfffffc0404137981 */ /* 0x000ee8000c1e1100 */
[----:B---3--:R3:W-:Y:S04]  /*02d0*/  STG.E.U8 desc[UR4][R2.64+-0x4], R19 ;  /* 0xfffffc1302007986 */ /* 0x0087e8000c101104 */
[----:B------:R-:W4:Y:S04]  /*02e0*/  LDG.E.U8 R21, desc[UR4][R4.64+-0x3] ;  /* 0xfffffd0404157981 */ /* 0x000f28000c1e1100 */
[----:B----4-:R4:W-:Y:S04]  /*02f0*/  STG.E.U8 desc[UR4][R2.64+-0x3], R21 ;  /* 0xfffffd1502007986 */ /* 0x0109e8000c101104 */
[----:B------:R-:W5:Y:S04]  /*0300*/  LDG.E.U8 R23, desc[UR4][R4.64+-0x2] ;  /* 0xfffffe0404177981 */ /* 0x000f68000c1e1100 */
[----:B-----5:R5:W-:Y:S04]  /*0310*/  STG.E.U8 desc[UR4][R2.64+-0x2], R23 ;  /* 0xfffffe1702007986 */ /* 0x020be8000c101104 */
[----:B0-----:R-:W2:Y:S04]  /*0320*/  LDG.E.U8 R13, desc[UR4][R4.64+-0x1] ;  /* 0xffffff04040d7981 */ /* 0x001ea8000c1e1100 */
[----:B--2---:R0:W-:Y:S04]  /*0330*/  STG.E.U8 desc[UR4][R2.64+-0x1], R13 ;  /* 0xffffff0d02007986 */ /* 0x0041e8000c101104 */
[----:B-1----:R-:W2:Y:S04]  /*0340*/  LDG.E.U8 R15, desc[UR4][R4.64] ;  /* 0x00000004040f7981 */ /* 0x002ea8000c1e1100 */
[----:B--2---:R1:W-:Y:S04]  /*0350*/  STG.E.U8 desc[UR4][R2.64], R15 ;  /* 0x0000000f02007986 */ /* 0x0043e8000c101104 */
[----:B------:R-:W2:Y:S04]  /*0360*/  LDG.E.U8 R17, desc[UR4][R4.64+0x1] ;  /* 0x0000010404117981 */ /* 0x000ea8000c1e1100 */
[----:B--2---:R2:W-:Y:S04]  /*0370*/  STG.E.U8 desc[UR4][R2.64+0x1], R17 ;  /* 0x0000011102007986 */ /* 0x0045e8000c101104 */
[----:B---3--:R-:W3:Y:S04]  /*0380*/  LDG.E.U8 R19, desc[UR4][R4.64+0x2] ;  /* 0x0000020404137981 */ /* 0x008ee8000c1e1100 */
[----:B---3--:R3:W-:Y:S04]  /*0390*/  STG.E.U8 desc[UR4][R2.64+0x2], R19 ;  /* 0x0000021302007986 */ /* 0x0087e8000c101104 */
[----:B----4-:R-:W4:Y:S04]  /*03a0*/  LDG.E.U8 R21, desc[UR4][R4.64+0x3] ;  /* 0x0000030404157981 */ /* 0x010f28000c1e1100 */
[----:B----4-:R4:W-:Y:S04]  /*03b0*/  STG.E.U8 desc[UR4][R2.64+0x3], R21 ;  /* 0x0000031502007986 */ /* 0x0109e8000c101104 */
[----:B-----5:R-:W5:Y:S04]  /*03c0*/  LDG.E.U8 R23, desc[UR4][R4.64+0x4] ;  /* 0x0000040404177981 */ /* 0x020f68000c1e1100 */
[----:B-----5:R4:W-:Y:S04]  /*03d0*/  STG.E.U8 desc[UR4][R2.64+0x4], R23 ;  /* 0x0000041702007986 */ /* 0x0209e8000c101104 */
[----:B0-----:R-:W5:Y:S04]  /*03e0*/  LDG.E.U8 R13, desc[UR4][R4.64+0x5] ;  /* 0x00000504040d7981 */ /* 0x001f68000c1e1100 */
[----:B-----5:R4:W-:Y:S04]  /*03f0*/  STG.E.U8 desc[UR4][R2.64+0x5], R13 ;  /* 0x0000050d02007986 */ /* 0x0209e8000c101104 */
[----:B-1----:R-:W5:Y:S04]  /*0400*/  LDG.E.U8 R15, desc[UR4][R4.64+0x6] ;  /* 0x00000604040f7981 */ /* 0x002f68000c1e1100 */
[----:B-----5:R4:W-:Y:S04]  /*0410*/  STG.E.U8 desc[UR4][R2.64+0x6], R15 ;  /* 0x0000060f02007986 */ /* 0x0209e8000c101104 */
[----:B--2---:R-:W2:Y:S01]  /*0420*/  LDG.E.U8 R17, desc[UR4][R4.64+0x7] ;  /* 0x0000070404117981 */ /* 0x004ea2000c1e1100 */
[----:B------:R-:W-:-:S05]  /*0430*/  VIADD R10, R10, 0x10 ;  /* 0x000000100a0a7836 */ /* 0x000fca0000000000 */
[----:B------:R-:W-:Y:S01]  /*0440*/  ISETP.NE.AND P1, PT, R10, RZ, PT ;  /* 0x000000ff0a00720c */ /* 0x000fe20003f25270 */
[----:B--2---:R4:W-:Y:S04]  /*0450*/  STG.E.U8 desc[UR4][R2.64+0x7], R17 ;  /* 0x0000071102007986 */ /* 0x0049e8000c101104 */
[----:B---3--:R-:W2:Y:S01]  /*0460*/  LDG.E.U8 R19, desc[UR4][R4.64+0x8] ;  /* 0x0000080404137981 */ /* 0x008ea2000c1e1100 */
[----:B------:R-:W-:Y:S02]  /*0470*/  VIADD R9, R9, 0x10 ;  /* 0x0000001009097836 */ /* 0x000fe40000000000 */
[----:B------:R-:W-:Y:S01]  /*0480*/  VIADD R11, R11, 0x10 ;  /* 0x000000100b0b7836 */ /* 0x000fe20000000000 */
[----:B--2---:R4:W-:Y:S04]  /*0490*/  STG.E.U8 desc[UR4][R2.64+0x8], R19 ;  /* 0x0000081302007986 */ /* 0x0049e8000c101104 */
[----:B------:R-:W-:Y:S05]  /*04a0*/  @P1 BRA `(.L_x_12) ;  /* 0xfffffffc004c1947 */ /* 0x000fea000383ffff */
.L_x_11:
[----:B0-----:R-:W-:Y:S05]  /*04b0*/  @!P0 EXIT ;  /* 0x000000000000894d */ /* 0x001fea0003800000 */
[----:B------:R-:W-:Y:S02]  /*04c0*/  ISETP.GE.U32.AND P1, PT, R12, 0x8, PT ;  /* 0x000000080c00780c */ /* 0x000fe40003f26070 */
[----:B------:R-:W-:-:S04]  /*04d0*/  LOP3.LUT R10, R6, 0x7, RZ, 0xc0, !PT ;  /* 0x00000007060a7812 */ /* 0x000fc800078ec0ff */
[----:B------:R-:W-:-:S07]  /*04e0*/  ISETP.NE.AND P0, PT, R10, RZ, PT ;  /* 0x000000ff0a00720c */ /* 0x000fce0003f05270 */
[----:B------:R-:W-:Y:S06]  /*04f0*/  @!P1 BRA `(.L_x_13) ;  /* 0x0000000000609947 */ /* 0x000fec0003800000 */
[----:B------:R-:W0:Y:S01]  /*0500*/  LDCU.128 UR8, c[0x0][0x380] ;  /* 0x00007000ff0877ac */ /* 0x000e220008000c00 */
[----:B----4-:R-:W-:-:S05]  /*0510*/  IMAD.IADD R2, R0, 0x1, R8 ;  /* 0x0000000100027824 */ /* 0x010fca00078e0208 */
[----:B0-----:R-:W-:-:S04]  /*0520*/  IADD3 R4, P1, PT, R2, UR8, RZ ;  /* 0x0000000802047c10 */ /* 0x001fc8000ff3e0ff */
[----:B------:R-:W-:-:S05]  /*0530*/  LEA.HI.X.SX32 R5, R2, UR9, 0x1, P1 ;  /* 0x0000000902057c11 */ /* 0x000fca00088f0eff */
[----:B------:R-:W2:Y:S01]  /*0540*/  LDG.E.U8 R9, desc[UR4][R4.64] ;  /* 0x0000000404097981 */ /* 0x000ea2000c1e1100 */
[----:B------:R-:W-:-:S05]  /*0550*/  IMAD.IADD R3, R7, 0x1, R8 ;  /* 0x0000000107037824 */ /* 0x000fca00078e0208 */
[----:B------:R-:W-:-:S04]  /*0560*/  IADD3 R2, P1, PT, R3, UR10, RZ ;  /* 0x0000000a03027c10 */ /* 0x000fc8000ff3e0ff */
[----:B------:R-:W-:-:S05]  /*0570*/  LEA.HI.X.SX32 R3, R3, UR11, 0x1, P1 ;  /* 0x0000000b03037c11 */ /* 0x000fca00088f0eff */
[----:B--2---:R0:W-:Y:S04]  /*0580*/  STG.E.U8 desc[UR4][R2.64], R9 ;  /* 0x0000000902007986 */ /* 0x0041e8000c101104 */
[----:B------:R-:W2:Y:S04]  /*0590*/  LDG.E.U8 R11, desc[UR4][R4.64+0x1] ;  /* 0x00000104040b7981 */ /* 0x000ea8000c1e1100 */
[----:B--2---:R1:W-:Y:S04]  /*05a0*/  STG.E.U8 desc[UR4][R2.64+0x1], R11 ;  /* 0x0000010b02007986 */ /* 0x0043e8000c101104 */
[----:B------:R-:W2:Y:S04]  /*05b0*/  LDG.E.U8 R13, desc[UR4][R4.64+0x2] ;  /* 0x00000204040d7981 */ /* 0x000ea8000c1e1100 */
[----:B--2---:R2:W-:Y:S04]  /*05c0*/  STG.E.U8 desc[UR4][R2.64+0x2], R13 ;  /* 0x0000020d02007986 */ /* 0x0045e8000c101104 */
[----:B------:R-:W3:Y:S04]  /*05d0*/  LDG.E.U8 R15, desc[UR4][R4.64+0x3] ;  /* 0x00000304040f7981 */ /* 0x000ee8000c1e1100 */
[----:B---3--:R2:W-:Y:S04]  /*05e0*/  STG.E.U8 desc[UR4][R2.64+0x3], R15 ;  /* 0x0000030f02007986 */ /* 0x0085e8000c101104 */
[----:B------:R-:W3:Y:S04]  /*05f0*/  LDG.E.U8 R17, desc[UR4][R4.64+0x4] ;  /* 0x0000040404117981 */ /* 0x000ee8000c1e1100 */
[----:B---3--:R2:W-:Y:S04]  /*0600*/  STG.E.U8 desc[UR4][R2.64+0x4], R17 ;  /* 0x0000041102007986 */ /* 0x0085e8000c101104 */
[----:B------:R-:W3:Y:S04]  /*0610*/  LDG.E.U8 R19, desc[UR4][R4.64+0x5] ;  /* 0x0000050404137981 */ /* 0x000ee8000c1e1100 */
[----:B---3--:R2:W-:Y:S04]  /*0620*/  STG.E.U8 desc[UR4][R2.64+0x5], R19 ;  /* 0x0000051302007986 */ /* 0x0085e8000c101104 */
[----:B0-----:R-:W3:Y:S04]  /*0630*/  LDG.E.U8 R9, desc[UR4][R4.64+0x6] ;  /* 0x0000060404097981 */ /* 0x001ee8000c1e1100 */
[----:B---3--:R2:W-:Y:S04]  /*0640*/  STG.E.U8 desc[UR4][R2.64+0x6], R9 ;  /* 0x0000060902007986 */ /* 0x0085e8000c101104 */
[----:B-1----:R-:W3:Y:S01]  /*0650*/  LDG.E.U8 R11, desc[UR4][R4.64+0x7] ;  /* 0x00000704040b7981 */ /* 0x002ee2000c1e1100 */
[----:B------:R-:W-:-:S03]  /*0660*/  VIADD R8, R8, 0x8 ;  /* 0x0000000808087836 */ /* 0x000fc60000000000 */
[----:B---3--:R2:W-:Y:S04]  /*0670*/  STG.E.U8 desc[UR4][R2.64+0x7], R11 ;  /* 0x0000070b02007986 */ /* 0x0085e8000c101104 */
.L_x_13:
[----:B------:R-:W-:Y:S05]  /*0680*/  @!P0 EXIT ;  /* 0x000000000000894d */ /* 0x000fea0003800000 */
[----:B------:R-:W-:Y:S02]  /*0690*/  ISETP.GE.U32.AND P1, PT, R10, 0x4, PT ;  /* 0x000000040a00780c */ /* 0x000fe40003f26070 */
[----:B------:R-:W-:-:S04]  /*06a0*/  LOP3.LUT R6, R6, 0x3, RZ, 0xc0, !PT ;  /* 0x0000000306067812 */ /* 0x000fc800078ec0ff */
[----:B------:R-:W-:-:S07]  /*06b0*/  ISETP.NE.AND P0, PT, R6, RZ, PT ;  /* 0x000000ff0600720c */ /* 0x000fce0003f05270 */
[----:B------:R-:W-:Y:S06]  /*06c0*/  @!P1 BRA `(.L_x_14) ;  /* 0x0000000000409947 */ /* 0x000fec0003800000 */
[----:B------:R-:W0:Y:S01]  /*06d0*/  LDCU.128 UR8, c[0x0][0x380] ;  /* 0x00007000ff0877ac */ /* 0x000e220008000c00 */
[----:B--2-4-:R-:W-:-:S05]  /*06e0*/  IMAD.IADD R3, R0, 0x1, R8 ;  /* 0x0000000100037824 */ /* 0x014fca00078e0208 */
        /* <DEDUP_REMOVED lines=11> */
[----:B------:R-:W2:Y:S01]  /*07a0*/  LDG.E.U8 R15, desc[UR4][R2.64+0x3] ;  /* 0x00000304020f7981 */ /* 0x000ea2000c1e1100 */
[----:B------:R-:W-:-:S03]  /*07b0*/  VIADD R8, R8, 0x4 ;  /* 0x0000000408087836 */ /* 0x000fc60000000000 */
[----:B--2---:R0:W-:Y:S04]  /*07c0*/  STG.E.U8 desc[UR4][R4.64+0x3], R15 ;  /* 0x0000030f04007986 */ /* 0x0041e8000c101104 */
.L_x_14:
[----:B------:R-:W-:Y:S05]  /*07d0*/  @!P0 EXIT ;  /* 0x000000000000894d */ /* 0x000fea0003800000 */
[--C-:B------:R-:W-:Y:S01]  /*07e0*/  IMAD.IADD R7, R7, 0x1, R8.reuse ;  /* 0x0000000107077824 */ /* 0x100fe200078e0208 */
[----:B------:R-:W1:Y:S01]  /*07f0*/  LDCU.128 UR8, c[0x0][0x380] ;  /* 0x00007000ff0877ac */ /* 0x000e620008000c00 */
[----:B------:R-:W-:Y:S02]  /*0800*/  IMAD.IADD R0, R0, 0x1, R8 ;  /* 0x0000000100007824 */ /* 0x000fe400078e0208 */
[----:B------:R-:W-:-:S07]  /*0810*/  IMAD.MOV R6, RZ, RZ, -R6 ;  /* 0x000000ffff067224 */ /* 0x000fce00078e0a06 */
.L_x_15:
[----:B-12-4-:R-:W-:-:S04]  /*0820*/  IADD3 R2, P0, PT, R0, UR8, RZ ;  /* 0x0000000800027c10 */ /* 0x016fc8000ff1e0ff */
[----:B---3--:R-:W-:-:S06]  /*0830*/  LEA.HI.X.SX32 R3, R0, UR9, 0x1, P0 ;  /* 0x0000000900037c11 */ /* 0x008fcc00080f0eff */
[----:B------:R-:W2:Y:S01]  /*0840*/  LDG.E.U8 R3, desc[UR4][R2.64] ;  /* 0x0000000402037981 */ /* 0x000ea2000c1e1100 */
[C---:B0-----:R-:W-:Y:S01]  /*0850*/  IADD3 R4, P0, PT, R7.reuse, UR10, RZ ;  /* 0x0000000a07047c10 */ /* 0x041fe2000ff1e0ff */
[----:B------:R-:W-:Y:S02]  /*0860*/  VIADD R6, R6, 0x1 ;  /* 0x0000000106067836 */ /* 0x000fe40000000000 */
[----:B------:R-:W-:Y:S01]  /*0870*/  VIADD R0, R0, 0x1 ;  /* 0x0000000100007836 */ /* 0x000fe20000000000 */
[C---:B------:R-:W-:Y:S01]  /*0880*/  LEA.HI.X.SX32 R5, R7.reuse, UR11, 0x1, P0 ;  /* 0x0000000b07057c11 */ /* 0x040fe200080f0eff */
[----:B------:R-:W-:Y:S01]  /*0890*/  VIADD R7, R7, 0x1 ;  /* 0x0000000107077836 */ /* 0x000fe20000000000 */
[----:B------:R-:W-:-:S03]  /*08a0*/  ISETP.NE.AND P0, PT, R6, RZ, PT ;  /* 0x000000ff0600720c */ /* 0x000fc60003f05270 */
[----:B--2---:R3:W-:Y:S10]  /*08b0*/  STG.E.U8 desc[UR4][R4.64], R3 ;  /* 0x0000000304007986 */ /* 0x0047f4000c101104 */
[----:B------:R-:W-:Y:S05]  /*08c0*/  @P0 BRA `(.L_x_15) ;  /* 0xfffffffc00d40947 */ /* 0x000fea000383ffff */
[----:B------:R-:W-:Y:S05]  /*08d0*/  EXIT ;  /* 0x000000000000794d */ /* 0x000fea0003800000 */
.L_x_16:
        /* <DEDUP_REMOVED lines=10> */
.L_x_18:


//--------------------- .nv.shared._Z20transpose_image_tilePhS_iii --------------------------
	.section	.nv.shared._Z20transpose_image_tilePhS_iii,"aw",@nobits
	.sectionflags	@""
.nv.shared._Z20transpose_image_tilePhS_iii:
	.zero		4096


//--------------------- .nv.shared.reserved.0     --------------------------
	.section	.nv.shared.reserved.0,"aw",@nobits
	.weak		__nv_reservedSMEM_offset_0_alias
	.size		__nv_reservedSMEM_offset_0_alias, 0, 64
	.other		__nv_reservedSMEM_offset_0_alias,@"STO_CUDA_RESERVED_SHARED STV_DEFAULT"
__nv_reservedSMEM_offset_0_alias:
	.zero		0
	.zero		64


//--------------------- .nv.constant0._Z20transpose_image_tilePhS_iii --------------------------
	.section	.nv.constant0._Z20transpose_image_tilePhS_iii,"a",@progbits
	.sectionflags	@""
	.align	4
.nv.constant0._Z20transpose_image_tilePhS_iii:
	.zero		924


//--------------------- .nv.constant0._Z19transpose_image_regPhS_iii --------------------------
	.section	.nv.constant0._Z19transpose_image_regPhS_iii,"a",@progbits
	.sectionflags	@""
	.align	4
.nv.constant0._Z19transpose_image_regPhS_iii:
	.zero		924


//--------------------- SYMBOLS --------------------------

	.type		.nv.reservedSmem.offset0,@object
	.size		.nv.reservedSmem.offset0,0x4
	.type		.nv.reservedSmem.cap,@object
	.size		.nv.reservedSmem.cap,0x4
